	.target	sm_90a

	.elftype	@"ET_EXEC"


//--------------------- .note.nv.tkinfo           --------------------------
	.section	.note.nv.tkinfo,"",@"SHT_NOTE"
	.sectionflags	@"SHF_NOTE_NV_TKINFO"
	.tkinfo
        /*0018*/ 	.word	0x00000002
        /*0030*/ 	.string	""
        /*0030*/ 	.string	"ptxas"
        /*0030*/ 	.string	"Cuda compilation tools, release 13.0, V13.0.88"
        /*0030*/ 	.string	"Build cuda_13.0.r13.0/compiler.36424714_0"
        /*0030*/ 	.string	"-arch sm_90a -m 64 "



//--------------------- .note.nv.cuinfo           --------------------------
	.section	.note.nv.cuinfo,"",@"SHT_NOTE"
	.sectionflags	@"SHF_NOTE_NV_CUINFO"
        /*0018*/ 	.short	0x0002
        /*001a*/ 	.short	0x005a
        /*001c*/ 	.short	0x0082
	.zero		2


//--------------------- .nv.info                  --------------------------
	.section	.nv.info,"",@"SHT_CUDA_INFO"
	.align	4


	//----- nvinfo : EIATTR_REGCOUNT
	.align		4
        /*0000*/ 	.byte	0x04, 0x2f
        /*0002*/ 	.short	(.L_12 - .L_11)
	.align		4
.L_11:
        /*0004*/ 	.word	index@(_ZN7cutlass13device_kernelINS_4gemm6kernel13GemmUniversalIN4cute5tupleIJiiiiEEENS1_10collective13CollectiveMmaINS1_37MainloopSm90TmaGmmaWarpSpecializedFP8ILi22ENS5_IJNS4_1CILi2EEESB_NSA_ILi1EEEEEENS1_32KernelTmaWarpSpecializedPingpongEEENS5_IJNSA_ILi64EEENSA_ILi256EEENSA_ILi32EEEEEENS_12float_e4m3_tENS5_IJlSC_lEEESK_SL_NS4_8TiledMMAINS4_8MMA_AtomIJNS4_4SM904GMMA31MMA_64x256x32_F32E4M3E4M3_SS_TNILNSP_7ScaleInE1ELSR_1EEEEEENS4_6LayoutINS5_IJSC_SC_SC_EEENS5_IJNSA_ILi0EEESW_SW_EEEEENS5_IJNS4_10UnderscoreESZ_SZ_EEEEENS4_23SM90_TMA_LOAD_MULTICASTENS4_14ComposedLayoutINS4_7SwizzleILi1ELi4ELi3EEENS4_18smem_ptr_flag_bitsILi8EEENSU_INS5_IJNSA_ILi8EEESI_EEENS5_IJSI_SC_EEEEEEEvNS4_8identityES12_S1C_vS1D_EENS_8epilogue10collective6detail29Sm90TmaWarpSpecializedAdapterINS1G_15DefaultEpilogueISK_SL_SL_NS1F_6thread17LinearCombinationISK_Li1EffLNS1K_9ScaleType4KindE0ELNS_15FloatRoundStyleE2ESK_EENS1_15EpilogueDefaultEEEEEvvEEEEvNT_6ParamsE)
        /*0008*/ 	.word	0x000000a8


	//----- nvinfo : EIATTR_FRAME_SIZE
	.align		4
.L_12:
        /*000c*/ 	.byte	0x04, 0x11
        /*000e*/ 	.short	(.L_14 - .L_13)
	.align		4
.L_13:
        /*0010*/ 	.word	index@(_ZN7cutlass13device_kernelINS_4gemm6kernel13GemmUniversalIN4cute5tupleIJiiiiEEENS1_10collective13CollectiveMmaINS1_37MainloopSm90TmaGmmaWarpSpecializedFP8ILi22ENS5_IJNS4_1CILi2EEESB_NSA_ILi1EEEEEENS1_32KernelTmaWarpSpecializedPingpongEEENS5_IJNSA_ILi64EEENSA_ILi256EEENSA_ILi32EEEEEENS_12float_e4m3_tENS5_IJlSC_lEEESK_SL_NS4_8TiledMMAINS4_8MMA_AtomIJNS4_4SM904GMMA31MMA_64x256x32_F32E4M3E4M3_SS_TNILNSP_7ScaleInE1ELSR_1EEEEEENS4_6LayoutINS5_IJSC_SC_SC_EEENS5_IJNSA_ILi0EEESW_SW_EEEEENS5_IJNS4_10UnderscoreESZ_SZ_EEEEENS4_23SM90_TMA_LOAD_MULTICASTENS4_14ComposedLayoutINS4_7SwizzleILi1ELi4ELi3EEENS4_18smem_ptr_flag_bitsILi8EEENSU_INS5_IJNSA_ILi8EEESI_EEENS5_IJSI_SC_EEEEEEEvNS4_8identityES12_S1C_vS1D_EENS_8epilogue10collective6detail29Sm90TmaWarpSpecializedAdapterINS1G_15DefaultEpilogueISK_SL_SL_NS1F_6thread17LinearCombinationISK_Li1EffLNS1K_9ScaleType4KindE0ELNS_15FloatRoundStyleE2ESK_EENS1_15EpilogueDefaultEEEEEvvEEEEvNT_6ParamsE)
        /*0014*/ 	.word	0x00000118


	//----- nvinfo : EIATTR_MIN_STACK_SIZE
	.align		4
.L_14:
        /*0018*/ 	.byte	0x04, 0x12
        /*001a*/ 	.short	(.L_16 - .L_15)
	.align		4
.L_15:
        /*001c*/ 	.word	index@(_ZN7cutlass13device_kernelINS_4gemm6kernel13GemmUniversalIN4cute5tupleIJiiiiEEENS1_10collective13CollectiveMmaINS1_37MainloopSm90TmaGmmaWarpSpecializedFP8ILi22ENS5_IJNS4_1CILi2EEESB_NSA_ILi1EEEEEENS1_32KernelTmaWarpSpecializedPingpongEEENS5_IJNSA_ILi64EEENSA_ILi256EEENSA_ILi32EEEEEENS_12float_e4m3_tENS5_IJlSC_lEEESK_SL_NS4_8TiledMMAINS4_8MMA_AtomIJNS4_4SM904GMMA31MMA_64x256x32_F32E4M3E4M3_SS_TNILNSP_7ScaleInE1ELSR_1EEEEEENS4_6LayoutINS5_IJSC_SC_SC_EEENS5_IJNSA_ILi0EEESW_SW_EEEEENS5_IJNS4_10UnderscoreESZ_SZ_EEEEENS4_23SM90_TMA_LOAD_MULTICASTENS4_14ComposedLayoutINS4_7SwizzleILi1ELi4ELi3EEENS4_18smem_ptr_flag_bitsILi8EEENSU_INS5_IJNSA_ILi8EEESI_EEENS5_IJSI_SC_EEEEEEEvNS4_8identityES12_S1C_vS1D_EENS_8epilogue10collective6detail29Sm90TmaWarpSpecializedAdapterINS1G_15DefaultEpilogueISK_SL_SL_NS1F_6thread17LinearCombinationISK_Li1EffLNS1K_9ScaleType4KindE0ELNS_15FloatRoundStyleE2ESK_EENS1_15EpilogueDefaultEEEEEvvEEEEvNT_6ParamsE)
        /*0020*/ 	.word	0x00000118
.L_16:


//--------------------- .nv.compat                --------------------------
	.section	.nv.compat,"",@"SHT_CUDA_COMPAT_INFO"
	.align	4
        /*0000*/ 	.byte	0x02, 0x09, 0x01, 0x00, 0x02, 0x02, 0x04, 0x00, 0x02, 0x05, 0x05, 0x00, 0x03, 0x07, 0x01, 0x01
        /*0010*/ 	.byte	0x02, 0x03, 0x01, 0x00, 0x02, 0x06, 0x01, 0x00, 0x04, 0x0b, 0x08, 0x00, 0x00, 0x00, 0x00, 0x00
        /*0020*/ 	.byte	0x00, 0x00, 0x00, 0x00


//--------------------- .nv.info._ZN7cutlass13device_kernelINS_4gemm6kernel13GemmUniversalIN4cute5tupleIJiiiiEEENS1_10collective13CollectiveMmaINS1_37MainloopSm90TmaGmmaWarpSpecializedFP8ILi22ENS5_IJNS4_1CILi2EEESB_NSA_ILi1EEEEEENS1_32KernelTmaWarpSpecializedPingpongEEENS5_IJNSA_ILi64EEENSA_ILi256EEENSA_ILi32EEEEEENS_12float_e4m3_tENS5_IJlSC_lEEESK_SL_NS4_8TiledMMAINS4_8MMA_AtomIJNS4_4SM904GMMA31MMA_64x256x32_F32E4M3E4M3_SS_TNILNSP_7ScaleInE1ELSR_1EEEEEENS4_6LayoutINS5_IJSC_SC_SC_EEENS5_IJNSA_ILi0EEESW_SW_EEEEENS5_IJNS4_10UnderscoreESZ_SZ_EEEEENS4_23SM90_TMA_LOAD_MULTICASTENS4_14ComposedLayoutINS4_7SwizzleILi1ELi4ELi3EEENS4_18smem_ptr_flag_bitsILi8EEENSU_INS5_IJNSA_ILi8EEESI_EEENS5_IJSI_SC_EEEEEEEvNS4_8identityES12_S1C_vS1D_EENS_8epilogue10collective6detail29Sm90TmaWarpSpecializedAdapterINS1G_15DefaultEpilogueISK_SL_SL_NS1F_6thread17LinearCombinationISK_Li1EffLNS1K_9ScaleType4KindE0ELNS_15FloatRoundStyleE2ESK_EENS1_15EpilogueDefaultEEEEEvvEEEEvNT_6ParamsE --------------------------
	.section	.nv.info._ZN7cutlass13device_kernelINS_4gemm6kernel13GemmUniversalIN4cute5tupleIJiiiiEEENS1_10collective13CollectiveMmaINS1_37MainloopSm90TmaGmmaWarpSpecializedFP8ILi22ENS5_IJNS4_1CILi2EEESB_NSA_ILi1EEEEEENS1_32KernelTmaWarpSpecializedPingpongEEENS5_IJNSA_ILi64EEENSA_ILi256EEENSA_ILi32EEEEEENS_12float_e4m3_tENS5_IJlSC_lEEESK_SL_NS4_8TiledMMAINS4_8MMA_AtomIJNS4_4SM904GMMA31MMA_64x256x32_F32E4M3E4M3_SS_TNILNSP_7ScaleInE1ELSR_1EEEEEENS4_6LayoutINS5_IJSC_SC_SC_EEENS5_IJNSA_ILi0EEESW_SW_EEEEENS5_IJNS4_10UnderscoreESZ_SZ_EEEEENS4_23SM90_TMA_LOAD_MULTICASTENS4_14ComposedLayoutINS4_7SwizzleILi1ELi4ELi3EEENS4_18smem_ptr_flag_bitsILi8EEENSU_INS5_IJNSA_ILi8EEESI_EEENS5_IJSI_SC_EEEEEEEvNS4_8identityES12_S1C_vS1D_EENS_8epilogue10collective6detail29Sm90TmaWarpSpecializedAdapterINS1G_15DefaultEpilogueISK_SL_SL_NS1F_6thread17LinearCombinationISK_Li1EffLNS1K_9ScaleType4KindE0ELNS_15FloatRoundStyleE2ESK_EENS1_15EpilogueDefaultEEEEEvvEEEEvNT_6ParamsE,"",@"SHT_CUDA_INFO"
	.sectionflags	@""
	.align	4


	//----- nvinfo : EIATTR_CUDA_API_VERSION
	.align		4
        /*0000*/ 	.byte	0x04, 0x37
        /*0002*/ 	.short	(.L_18 - .L_17)
.L_17:
        /*0004*/ 	.word	0x00000082


	//----- nvinfo : EIATTR_KPARAM_INFO
	.align		4
.L_18:
        /*0008*/ 	.byte	0x04, 0x17
        /*000a*/ 	.short	(.L_20 - .L_19)
.L_19:
        /*000c*/ 	.word	0x00000000
        /*0010*/ 	.short	0x0000
        /*0012*/ 	.short	0x0070
        /*0014*/ 	.byte	0x00, 0xf0, 0x01, 0x10


	//----- nvinfo : EIATTR_SPARSE_MMA_MASK
	.align		4
.L_20:
        /*0018*/ 	.byte	0x03, 0x50
        /*001a*/ 	.short	0x0000


	//----- nvinfo : EIATTR_MAXREG_COUNT
	.align		4
        /*001c*/ 	.byte	0x03, 0x1b
        /*001e*/ 	.short	0x00a8


	//----- nvinfo : EIATTR_NUM_BARRIERS
	.align		4
        /*0020*/ 	.byte	0x02, 0x4c
        /*0022*/ 	.byte	0x01
	.zero		1


	//----- nvinfo : EIATTR_ANNOTATIONS
	.align		4
        /*0024*/ 	.byte	0x04, 0x55
        /*0026*/ 	.short	(.L_22 - .L_21)


	//   ....[0]....
.L_21:
        /*0028*/ 	.word	0x00000001
        /*002c*/ 	.byte	0x90, 0x09, 0x00, 0x00, 0x01, 0x00, 0x00, 0x00, 0x80, 0x0b, 0x00, 0x00, 0x01, 0x00, 0x00, 0x00
        /* <DEDUP_REMOVED lines=212> */
        /*0d7c*/ 	.byte	0x00, 0x10, 0x01, 0x00


	//----- nvinfo : EIATTR_MERCURY_ISA_VERSION
	.align		4
.L_22:
        /*0d80*/ 	.byte	0x03, 0x5f
        /*0d82*/ 	.short	0x0101


	//----- nvinfo : EIATTR_INT_WARP_WIDE_INSTR_OFFSETS
	.align		4
        /*0d84*/ 	.byte	0x04, 0x31
        /*0d86*/ 	.short	(.L_24 - .L_23)


	//   ....[0]....
.L_23:
        /*0d88*/ 	.word	0x00000810


	//   ....[1]....
        /*0d8c*/ 	.word	0x00000890


	//   ....[2]....
        /*0d90*/ 	.word	0x000008a0


	//   ....[3]....
        /*0d94*/ 	.word	0x000008d0


	//   ....[4]....
        /*0d98*/ 	.word	0x00000910


	//   ....[5]....
        /*0d9c*/ 	.word	0x00000940


	//   ....[6]....
        /*0da0*/ 	.word	0x00000a50


	//   ....[7]....
        /*0da4*/ 	.word	0x00000a70


	//   ....[8]....
        /*0da8*/ 	.word	0x00005870


	//----- nvinfo : EIATTR_COOP_GROUP_MASK_REGIDS
	.align		4
.L_24:
        /*0dac*/ 	.byte	0x04, 0x29
        /*0dae*/ 	.short	(.L_26 - .L_25)


	//   ....[0]....
.L_25:
        /*0db0*/ 	.word	0xffffffff


	//   ....[1]....
        /*0db4*/ 	.word	0xffffffff


	//   ....[2]....
        /*0db8*/ 	.word	0xffffffff


	//   ....[3]....
        /*0dbc*/ 	.word	0xffffffff


	//   ....[4]....
        /*0dc0*/ 	.word	0xffffffff


	//   ....[5]....
        /*0dc4*/ 	.word	0xffffffff


	//   ....[6]....
        /*0dc8*/ 	.word	0xffffffff


	//----- nvinfo : EIATTR_COOP_GROUP_INSTR_OFFSETS
	.align		4
.L_26:
        /*0dcc*/ 	.byte	0x04, 0x28
        /*0dce*/ 	.short	(.L_28 - .L_27)


	//   ....[0]....
.L_27:
        /*0dd0*/ 	.word	0x00000070


	//   ....[1]....
        /*0dd4*/ 	.word	0x00000090


	//   ....[2]....
        /*0dd8*/ 	.word	0x00000190


	//   ....[3]....
        /*0ddc*/ 	.word	0x00000620


	//   ....[4]....
        /*0de0*/ 	.word	0x00000660


	//   ....[5]....
        /*0de4*/ 	.word	0x00000760


	//   ....[6]....
        /*0de8*/ 	.word	0x00000c10


	//----- nvinfo : EIATTR_REG_RECONFIG
	.align		4
.L_28:
        /*0dec*/ 	.byte	0x01, 0x54
	.zero		2


	//----- nvinfo : EIATTR_MBARRIER_INSTR_OFFSETS
	.align		4
        /*0df0*/ 	.byte	0x04, 0x39
        /*0df2*/ 	.short	(.L_30 - .L_29)


	//   ....[0]....
.L_29:
        /*0df4*/ 	.word	0x00000330
        /*0df8*/ 	.word	0x000000ff
        /*0dfc*/ 	.word	0x00000000
        /*0e00*/ 	.short	0x0100
        /*0e02*/ 	.byte	0x07
	.zero		1


	//   ....[1]....
        /*0e04*/ 	.word	0x00000340
        /*0e08*/ 	.word	0x000000ff
        /*0e0c*/ 	.word	0x000000b0
        /*0e10*/ 	.short	0x0100
        /*0e12*/ 	.byte	0x07
	.zero		1


	//   ....[2]....
        /*0e14*/ 	.word	0x00000350
        /*0e18*/ 	.word	0x000000ff
        /*0e1c*/ 	.word	0x00000008
        /*0e20*/ 	.short	0x0100
        /*0e22*/ 	.byte	0x07
	.zero		1


	//   ....[3]....
        /*0e24*/ 	.word	0x00000360
        /*0e28*/ 	.word	0x000000ff
        /*0e2c*/ 	.word	0x000000b8
        /*0e30*/ 	.short	0x0100
        /*0e32*/ 	.byte	0x07
	.zero		1


	//   ....[4]....
        /*0e34*/ 	.word	0x00000370
        /*0e38*/ 	.word	0x000000ff
        /*0e3c*/ 	.word	0x00000010
        /*0e40*/ 	.short	0x0100
        /*0e42*/ 	.byte	0x07
	.zero		1


	//   ....[5]....
        /*0e44*/ 	.word	0x00000380
        /*0e48*/ 	.word	0x000000ff
        /*0e4c*/ 	.word	0x000000c0
        /*0e50*/ 	.short	0x0100
        /*0e52*/ 	.byte	0x07
	.zero		1


	//   ....[6]....
        /*0e54*/ 	.word	0x00000390
        /*0e58*/ 	.word	0x000000ff
        /*0e5c*/ 	.word	0x00000018
        /*0e60*/ 	.short	0x0100
        /*0e62*/ 	.byte	0x07
	.zero		1


	//   ....[7]....
        /*0e64*/ 	.word	0x000003a0
        /*0e68*/ 	.word	0x000000ff
        /*0e6c*/ 	.word	0x000000c8
        /*0e70*/ 	.short	0x0100
        /*0e72*/ 	.byte	0x07
	.zero		1


	//   ....[8]....
        /*0e74*/ 	.word	0x000003b0
        /*0e78*/ 	.word	0x000000ff
        /*0e7c*/ 	.word	0x00000020
        /*0e80*/ 	.short	0x0100
        /*0e82*/ 	.byte	0x07
	.zero		1


	//   ....[9]....
        /*0e84*/ 	.word	0x000003c0
        /*0e88*/ 	.word	0x000000ff
        /*0e8c*/ 	.word	0x000000d0
        /*0e90*/ 	.short	0x0100
        /*0e92*/ 	.byte	0x07
	.zero		1


	//   ....[10]....
        /*0e94*/ 	.word	0x000003d0
        /*0e98*/ 	.word	0x000000ff
        /*0e9c*/ 	.word	0x00000028
        /*0ea0*/ 	.short	0x0100
        /*0ea2*/ 	.byte	0x07
	.zero		1


	//   ....[11]....
        /*0ea4*/ 	.word	0x000003e0
        /*0ea8*/ 	.word	0x000000ff
        /*0eac*/ 	.word	0x000000d8
        /*0eb0*/ 	.short	0x0100
        /*0eb2*/ 	.byte	0x07
	.zero		1


	//   ....[12]....
        /*0eb4*/ 	.word	0x000003f0
        /*0eb8*/ 	.word	0x000000ff
        /*0ebc*/ 	.word	0x00000030
        /*0ec0*/ 	.short	0x0100
        /*0ec2*/ 	.byte	0x07
	.zero		1


	//   ....[13]....
        /*0ec4*/ 	.word	0x00000400
        /*0ec8*/ 	.word	0x000000ff
        /*0ecc*/ 	.word	0x000000e0
        /*0ed0*/ 	.short	0x0100
        /*0ed2*/ 	.byte	0x07
	.zero		1


	//   ....[14]....
        /*0ed4*/ 	.word	0x00000410
        /*0ed8*/ 	.word	0x000000ff
        /*0edc*/ 	.word	0x00000038
        /*0ee0*/ 	.short	0x0100
        /*0ee2*/ 	.byte	0x07
	.zero		1


	//   ....[15]....
        /*0ee4*/ 	.word	0x00000420
        /*0ee8*/ 	.word	0x000000ff
        /*0eec*/ 	.word	0x000000e8
        /*0ef0*/ 	.short	0x0100
        /*0ef2*/ 	.byte	0x07
	.zero		1


	//   ....[16]....
        /*0ef4*/ 	.word	0x00000430
        /*0ef8*/ 	.word	0x000000ff
        /*0efc*/ 	.word	0x00000040
        /*0f00*/ 	.short	0x0100
        /*0f02*/ 	.byte	0x07
	.zero		1


	//   ....[17]....
        /*0f04*/ 	.word	0x00000440
        /*0f08*/ 	.word	0x000000ff
        /*0f0c*/ 	.word	0x000000f0
        /*0f10*/ 	.short	0x0100
        /*0f12*/ 	.byte	0x07
	.zero		1


	//   ....[18]....
        /*0f14*/ 	.word	0x00000450
        /*0f18*/ 	.word	0x000000ff
        /*0f1c*/ 	.word	0x00000048
        /*0f20*/ 	.short	0x0100
        /*0f22*/ 	.byte	0x07
	.zero		1


	//   ....[19]....
        /*0f24*/ 	.word	0x00000460
        /*0f28*/ 	.word	0x000000ff
        /*0f2c*/ 	.word	0x000000f8
        /*0f30*/ 	.short	0x0100
        /*0f32*/ 	.byte	0x07
	.zero		1


	//   ....[20]....
        /*0f34*/ 	.word	0x00000470
        /*0f38*/ 	.word	0x000000ff
        /*0f3c*/ 	.word	0x00000050
        /*0f40*/ 	.short	0x0100
        /*0f42*/ 	.byte	0x07
	.zero		1


	//   ....[21]....
        /*0f44*/ 	.word	0x00000480
        /*0f48*/ 	.word	0x000000ff
        /*0f4c*/ 	.word	0x00000100
        /*0f50*/ 	.short	0x0100
        /*0f52*/ 	.byte	0x07
	.zero		1


	//   ....[22]....
        /*0f54*/ 	.word	0x00000490
        /*0f58*/ 	.word	0x000000ff
        /*0f5c*/ 	.word	0x00000058
        /*0f60*/ 	.short	0x0100
        /*0f62*/ 	.byte	0x07
	.zero		1


	//   ....[23]....
        /*0f64*/ 	.word	0x000004a0
        /*0f68*/ 	.word	0x000000ff
        /*0f6c*/ 	.word	0x00000108
        /*0f70*/ 	.short	0x0100
        /*0f72*/ 	.byte	0x07
	.zero		1


	//   ....[24]....
        /*0f74*/ 	.word	0x000004b0
        /*0f78*/ 	.word	0x000000ff
        /*0f7c*/ 	.word	0x00000060
        /*0f80*/ 	.short	0x0100
        /*0f82*/ 	.byte	0x07
	.zero		1


	//   ....[25]....
        /*0f84*/ 	.word	0x000004c0
        /*0f88*/ 	.word	0x000000ff
        /*0f8c*/ 	.word	0x00000110
        /*0f90*/ 	.short	0x0100
        /*0f92*/ 	.byte	0x07
	.zero		1


	//   ....[26]....
        /*0f94*/ 	.word	0x000004d0
        /*0f98*/ 	.word	0x000000ff
        /*0f9c*/ 	.word	0x00000068
        /*0fa0*/ 	.short	0x0100
        /*0fa2*/ 	.byte	0x07
	.zero		1


	//   ....[27]....
        /*0fa4*/ 	.word	0x000004e0
        /*0fa8*/ 	.word	0x000000ff
        /*0fac*/ 	.word	0x00000118
        /*0fb0*/ 	.short	0x0100
        /*0fb2*/ 	.byte	0x07
	.zero		1


	//   ....[28]....
        /*0fb4*/ 	.word	0x000004f0
        /*0fb8*/ 	.word	0x000000ff
        /*0fbc*/ 	.word	0x00000070
        /*0fc0*/ 	.short	0x0100
        /*0fc2*/ 	.byte	0x07
	.zero		1


	//   ....[29]....
        /*0fc4*/ 	.word	0x00000500
        /*0fc8*/ 	.word	0x000000ff
        /*0fcc*/ 	.word	0x00000120
        /*0fd0*/ 	.short	0x0100
        /*0fd2*/ 	.byte	0x07
	.zero		1


	//   ....[30]....
        /*0fd4*/ 	.word	0x00000510
        /*0fd8*/ 	.word	0x000000ff
        /*0fdc*/ 	.word	0x00000078
        /*0fe0*/ 	.short	0x0100
        /*0fe2*/ 	.byte	0x07
	.zero		1


	//   ....[31]....
        /*0fe4*/ 	.word	0x00000520
        /*0fe8*/ 	.word	0x000000ff
        /*0fec*/ 	.word	0x00000128
        /*0ff0*/ 	.short	0x0100
        /*0ff2*/ 	.byte	0x07
	.zero		1


	//   ....[32]....
        /*0ff4*/ 	.word	0x00000530
        /*0ff8*/ 	.word	0x000000ff
        /*0ffc*/ 	.word	0x00000080
        /*1000*/ 	.short	0x0100
        /*1002*/ 	.byte	0x07
	.zero		1


	//   ....[33]....
        /*1004*/ 	.word	0x00000540
        /*1008*/ 	.word	0x000000ff
        /*100c*/ 	.word	0x00000130
        /*1010*/ 	.short	0x0100
        /*1012*/ 	.byte	0x07
	.zero		1


	//   ....[34]....
        /*1014*/ 	.word	0x00000550
        /*1018*/ 	.word	0x000000ff
        /*101c*/ 	.word	0x00000088
        /*1020*/ 	.short	0x0100
        /*1022*/ 	.byte	0x07
	.zero		1


	//   ....[35]....
        /*1024*/ 	.word	0x00000560
        /*1028*/ 	.word	0x000000ff
        /*102c*/ 	.word	0x00000138
        /*1030*/ 	.short	0x0100
        /*1032*/ 	.byte	0x07
	.zero		1


	//   ....[36]....
        /*1034*/ 	.word	0x00000570
        /*1038*/ 	.word	0x000000ff
        /*103c*/ 	.word	0x00000090
        /*1040*/ 	.short	0x0100
        /*1042*/ 	.byte	0x07
	.zero		1


	//   ....[37]....
        /*1044*/ 	.word	0x00000580
        /*1048*/ 	.word	0x000000ff
        /*104c*/ 	.word	0x00000140
        /*1050*/ 	.short	0x0100
        /*1052*/ 	.byte	0x07
	.zero		1


	//   ....[38]....
        /*1054*/ 	.word	0x00000590
        /*1058*/ 	.word	0x000000ff
        /*105c*/ 	.word	0x00000098
        /*1060*/ 	.short	0x0100
        /*1062*/ 	.byte	0x07
	.zero		1


	//   ....[39]....
        /*1064*/ 	.word	0x000005a0
        /*1068*/ 	.word	0x000000ff
        /*106c*/ 	.word	0x00000148
        /*1070*/ 	.short	0x0100
        /*1072*/ 	.byte	0x07
	.zero		1


	//   ....[40]....
        /*1074*/ 	.word	0x000005b0
        /*1078*/ 	.word	0x000000ff
        /*107c*/ 	.word	0x000000a0
        /*1080*/ 	.short	0x0100
        /*1082*/ 	.byte	0x07
	.zero		1


	//   ....[41]....
        /*1084*/ 	.word	0x000005c0
        /*1088*/ 	.word	0x000000ff
        /*108c*/ 	.word	0x00000150
        /*1090*/ 	.short	0x0100
        /*1092*/ 	.byte	0x07
	.zero		1


	//   ....[42]....
        /*1094*/ 	.word	0x000005d0
        /*1098*/ 	.word	0x000000ff
        /*109c*/ 	.word	0x000000a8
        /*10a0*/ 	.short	0x0100
        /*10a2*/ 	.byte	0x07
	.zero		1


	//   ....[43]....
        /*10a4*/ 	.word	0x000005e0
        /*10a8*/ 	.word	0x000000ff
        /*10ac*/ 	.word	0x00000158
        /*10b0*/ 	.short	0x0100
        /*10b2*/ 	.byte	0x07
	.zero		1


	//   ....[44]....
        /*10b4*/ 	.word	0x00000ab0
        /*10b8*/ 	.word	0x000000ff
        /*10bc*/ 	.word	0x00000190
        /*10c0*/ 	.short	0x0100
        /*10c2*/ 	.byte	0x07
	.zero		1


	//   ....[45]....
        /*10c4*/ 	.word	0x00000b50
        /*10c8*/ 	.word	0x000000ff
        /*10cc*/ 	.word	0x00000198
        /*10d0*/ 	.short	0x0100
        /*10d2*/ 	.byte	0x07
	.zero		1


	//   ....[46]....
        /*10d4*/ 	.word	0x00000b90
        /*10d8*/ 	.word	0x000000ff
        /*10dc*/ 	.word	0x00000170
        /*10e0*/ 	.short	0x0100
        /*10e2*/ 	.byte	0x0a
	.zero		1


	//   ....[47]....
        /*10e4*/ 	.word	0x00000ba0
        /*10e8*/ 	.word	0x000000ff
        /*10ec*/ 	.word	0x00000178
        /*10f0*/ 	.short	0x0100
        /*10f2*/ 	.byte	0x0a
	.zero		1


	//   ....[48]....
        /*10f4*/ 	.word	0x00000bb0
        /*10f8*/ 	.word	0x000000ff
        /*10fc*/ 	.word	0x00000180
        /*1100*/ 	.short	0x0100
        /*1102*/ 	.byte	0x0a
	.zero		1


	//   ....[49]....
        /*1104*/ 	.word	0x00000bc0
        /*1108*/ 	.word	0x000000ff
        /*110c*/ 	.word	0x00000188
        /*1110*/ 	.short	0x0100
        /*1112*/ 	.byte	0x0a
	.zero		1


	//   ....[50]....
        /*1114*/ 	.word	0x00001a70
        /*1118*/ 	.word	0x000000ff
        /*111c*/ 	.word	0xfffffff8
        /*1120*/ 	.short	0x010a
        /*1122*/ 	.byte	0x11
	.zero		1


	//   ....[51]....
        /*1124*/ 	.word	0x00002450
        /*1128*/ 	.word	0x000000ff
        /*112c*/ 	.word	0x00000000
        /*1130*/ 	.short	0x010a
        /*1132*/ 	.byte	0x06
	.zero		1


	//   ....[52]....
        /*1134*/ 	.word	0x00002490
        /*1138*/ 	.word	0x000000ff
        /*113c*/ 	.word	0x00000000
        /*1140*/ 	.short	0x010a
        /*1142*/ 	.byte	0x06
	.zero		1


	//   ....[53]....
        /*1144*/ 	.word	0x00003620
        /*1148*/ 	.word	0x000000ff
        /*114c*/ 	.word	0x00000000
        /*1150*/ 	.short	0x010a
        /*1152*/ 	.byte	0x09
	.zero		1


	//   ....[54]....
        /*1154*/ 	.word	0x00003660
        /*1158*/ 	.word	0x000000ff
        /*115c*/ 	.word	0x00000000
        /*1160*/ 	.short	0x010a
        /*1162*/ 	.byte	0x09
	.zero		1


	//   ....[55]....
        /*1164*/ 	.word	0x000046d0
        /*1168*/ 	.word	0x000000e5
        /*116c*/ 	.word	0x00000000
        /*1170*/ 	.short	0x0101
        /*1172*/ 	.byte	0x3f
	.zero		1


	//   ....[56]....
        /*1174*/ 	.word	0x00005790
        /*1178*/ 	.word	0x000000e3
        /*117c*/ 	.word	0x00000000
        /*1180*/ 	.short	0x0101
        /*1182*/ 	.byte	0x1d
	.zero		1


	//   ....[57]....
        /*1184*/ 	.word	0x00005920
        /*1188*/ 	.word	0x00000018
        /*118c*/ 	.word	0x00000000
        /*1190*/ 	.short	0x0101
        /*1192*/ 	.byte	0x3f
	.zero		1


	//   ....[58]....
        /*1194*/ 	.word	0x000059e0
        /*1198*/ 	.word	0x000000ff
        /*119c*/ 	.word	0x00000008
        /*11a0*/ 	.short	0x010a
        /*11a2*/ 	.byte	0x11
	.zero		1


	//   ....[59]....
        /*11a4*/ 	.word	0x0000ebd0
        /*11a8*/ 	.word	0x00000003
        /*11ac*/ 	.word	0x00000000
        /*11b0*/ 	.short	0x0101
        /*11b2*/ 	.byte	0x1d
	.zero		1


	//   ....[60]....
        /*11b4*/ 	.word	0x0000f6f0
        /*11b8*/ 	.word	0x0000000b
        /*11bc*/ 	.word	0x000000b0
        /*11c0*/ 	.short	0x010a
        /*11c2*/ 	.byte	0x3f
	.zero		1


	//   ....[61]....
        /*11c4*/ 	.word	0x0000fae0
        /*11c8*/ 	.word	0x00000004
        /*11cc*/ 	.word	0x00000198
        /*11d0*/ 	.short	0x0101
        /*11d2*/ 	.byte	0x3f
	.zero		1


	//   ....[62]....
        /*11d4*/ 	.word	0x000102d0
        /*11d8*/ 	.word	0x00000007
        /*11dc*/ 	.word	0x00000000
        /*11e0*/ 	.short	0x010a
        /*11e2*/ 	.byte	0x3f
	.zero		1


	//   ....[63]....
        /*11e4*/ 	.word	0x00010350
        /*11e8*/ 	.word	0x00000009
        /*11ec*/ 	.word	0x00000000
        /*11f0*/ 	.short	0x010a
        /*11f2*/ 	.byte	0x3f
	.zero		1


	//   ....[64]....
        /*11f4*/ 	.word	0x000103e0
        /*11f8*/ 	.word	0x00000006
        /*11fc*/ 	.word	0x00000000
        /*1200*/ 	.short	0x010a
        /*1202*/ 	.byte	0x3f
	.zero		1


	//   ....[65]....
        /*1204*/ 	.word	0x00010470
        /*1208*/ 	.word	0x00000009
        /*120c*/ 	.word	0x00000000
        /*1210*/ 	.short	0x010a
        /*1212*/ 	.byte	0x3f
	.zero		1


	//   ....[66]....
        /*1214*/ 	.word	0x00010500
        /*1218*/ 	.word	0x00000006
        /*121c*/ 	.word	0x00000000
        /*1220*/ 	.short	0x010a
        /*1222*/ 	.byte	0x3f
	.zero		1


	//   ....[67]....
        /*1224*/ 	.word	0x00010590
        /*1228*/ 	.word	0x00000009
        /*122c*/ 	.word	0x00000000
        /*1230*/ 	.short	0x010a
        /*1232*/ 	.byte	0x3f
	.zero		1


	//   ....[68]....
        /*1234*/ 	.word	0x00010620
        /*1238*/ 	.word	0x00000006
        /*123c*/ 	.word	0x00000000
        /*1240*/ 	.short	0x010a
        /*1242*/ 	.byte	0x3f
	.zero		1


	//   ....[69]....
        /*1244*/ 	.word	0x000106b0
        /*1248*/ 	.word	0x00000009
        /*124c*/ 	.word	0x00000000
        /*1250*/ 	.short	0x010a
        /*1252*/ 	.byte	0x3f
	.zero		1


	//   ....[70]....
        /*1254*/ 	.word	0x00010740
        /*1258*/ 	.word	0x00000006
        /*125c*/ 	.word	0x00000000
        /*1260*/ 	.short	0x010a
        /*1262*/ 	.byte	0x3f
	.zero		1


	//   ....[71]....
        /*1264*/ 	.word	0x000107d0
        /*1268*/ 	.word	0x00000009
        /*126c*/ 	.word	0x00000000
        /*1270*/ 	.short	0x010a
        /*1272*/ 	.byte	0x3f
	.zero		1


	//   ....[72]....
        /*1274*/ 	.word	0x00010860
        /*1278*/ 	.word	0x00000006
        /*127c*/ 	.word	0x00000000
        /*1280*/ 	.short	0x010a
        /*1282*/ 	.byte	0x3f
	.zero		1


	//   ....[73]....
        /*1284*/ 	.word	0x000108f0
        /*1288*/ 	.word	0x00000009
        /*128c*/ 	.word	0x00000000
        /*1290*/ 	.short	0x010a
        /*1292*/ 	.byte	0x3f
	.zero		1


	//   ....[74]....
        /*1294*/ 	.word	0x00010980
        /*1298*/ 	.word	0x00000006
        /*129c*/ 	.word	0x00000000
        /*12a0*/ 	.short	0x010a
        /*12a2*/ 	.byte	0x3f
	.zero		1


	//   ....[75]....
        /*12a4*/ 	.word	0x00010a10
        /*12a8*/ 	.word	0x00000009
        /*12ac*/ 	.word	0x00000000
        /*12b0*/ 	.short	0x010a
        /*12b2*/ 	.byte	0x3f
	.zero		1


	//   ....[76]....
        /*12b4*/ 	.word	0x00010aa0
        /*12b8*/ 	.word	0x00000006
        /*12bc*/ 	.word	0x00000000
        /*12c0*/ 	.short	0x010a
        /*12c2*/ 	.byte	0x3f
	.zero		1


	//   ....[77]....
        /*12c4*/ 	.word	0x00010b30
        /*12c8*/ 	.word	0x00000009
        /*12cc*/ 	.word	0x00000000
        /*12d0*/ 	.short	0x010a
        /*12d2*/ 	.byte	0x3f
	.zero		1


	//   ....[78]....
        /*12d4*/ 	.word	0x00010bc0
        /*12d8*/ 	.word	0x00000006
        /*12dc*/ 	.word	0x00000000
        /*12e0*/ 	.short	0x010a
        /*12e2*/ 	.byte	0x3f
	.zero		1


	//   ....[79]....
        /*12e4*/ 	.word	0x00010c50
        /*12e8*/ 	.word	0x00000009
        /*12ec*/ 	.word	0x00000000
        /*12f0*/ 	.short	0x010a
        /*12f2*/ 	.byte	0x3f
	.zero		1


	//   ....[80]....
        /*12f4*/ 	.word	0x00010ce0
        /*12f8*/ 	.word	0x00000006
        /*12fc*/ 	.word	0x00000000
        /*1300*/ 	.short	0x010a
        /*1302*/ 	.byte	0x3f
	.zero		1


	//   ....[81]....
        /*1304*/ 	.word	0x00010d70
        /*1308*/ 	.word	0x00000009
        /*130c*/ 	.word	0x00000000
        /*1310*/ 	.short	0x010a
        /*1312*/ 	.byte	0x3f
	.zero		1


	//   ....[82]....
        /*1314*/ 	.word	0x00010e00
        /*1318*/ 	.word	0x00000006
        /*131c*/ 	.word	0x00000000
        /*1320*/ 	.short	0x010a
        /*1322*/ 	.byte	0x3f
	.zero		1


	//   ....[83]....
        /*1324*/ 	.word	0x00010e90
        /*1328*/ 	.word	0x00000003
        /*132c*/ 	.word	0x00000000
        /*1330*/ 	.short	0x010a
        /*1332*/ 	.byte	0x3f
	.zero		1


	//   ....[84]....
        /*1334*/ 	.word	0x00010f00
        /*1338*/ 	.word	0x00000003
        /*133c*/ 	.word	0xfffffff8
        /*1340*/ 	.short	0x010a
        /*1342*/ 	.byte	0x3f
	.zero		1


	//   ....[85]....
        /*1344*/ 	.word	0x00010f60
        /*1348*/ 	.word	0x00000003
        /*134c*/ 	.word	0x00000000
        /*1350*/ 	.short	0x010a
        /*1352*/ 	.byte	0x3f
	.zero		1


	//   ....[86]....
        /*1354*/ 	.word	0x00010fd0
        /*1358*/ 	.word	0x00000000
        /*135c*/ 	.word	0x00000000
        /*1360*/ 	.short	0x010a
        /*1362*/ 	.byte	0x3f
	.zero		1


	//   ....[87]....
        /*1364*/ 	.word	0x00011040
        /*1368*/ 	.word	0x00000019
        /*136c*/ 	.word	0x00000008
        /*1370*/ 	.short	0x010a
        /*1372*/ 	.byte	0x3f
	.zero		1


	//   ....[88]....
        /*1374*/ 	.word	0x00011110
        /*1378*/ 	.word	0x0000000b
        /*137c*/ 	.word	0x000000b0
        /*1380*/ 	.short	0x010a
        /*1382*/ 	.byte	0x3f
	.zero		1


	//   ....[89]....
        /*1384*/ 	.word	0x000111f0
        /*1388*/ 	.word	0x00000007
        /*138c*/ 	.word	0x00000000
        /*1390*/ 	.short	0x010a
        /*1392*/ 	.byte	0x3f
	.zero		1


	//   ....[90]....
        /*1394*/ 	.word	0x00011240
        /*1398*/ 	.word	0x00000009
        /*139c*/ 	.word	0x00000000
        /*13a0*/ 	.short	0x010a
        /*13a2*/ 	.byte	0x3f
	.zero		1


	//   ....[91]....
        /*13a4*/ 	.word	0x00011290
        /*13a8*/ 	.word	0x00000006
        /*13ac*/ 	.word	0x00000000
        /*13b0*/ 	.short	0x010a
        /*13b2*/ 	.byte	0x3f
	.zero		1


	//   ....[92]....
        /*13b4*/ 	.word	0x000112e0
        /*13b8*/ 	.word	0x00000009
        /*13bc*/ 	.word	0x00000000
        /*13c0*/ 	.short	0x010a
        /*13c2*/ 	.byte	0x3f
	.zero		1


	//   ....[93]....
        /*13c4*/ 	.word	0x00011330
        /*13c8*/ 	.word	0x00000006
        /*13cc*/ 	.word	0x00000000
        /*13d0*/ 	.short	0x010a
        /*13d2*/ 	.byte	0x3f
	.zero		1


	//   ....[94]....
        /*13d4*/ 	.word	0x00011380
        /*13d8*/ 	.word	0x00000009
        /*13dc*/ 	.word	0x00000000
        /*13e0*/ 	.short	0x010a
        /*13e2*/ 	.byte	0x3f
	.zero		1


	//   ....[95]....
        /*13e4*/ 	.word	0x000113d0
        /*13e8*/ 	.word	0x00000006
        /*13ec*/ 	.word	0x00000000
        /*13f0*/ 	.short	0x010a
        /*13f2*/ 	.byte	0x3f
	.zero		1


	//   ....[96]....
        /*13f4*/ 	.word	0x00011420
        /*13f8*/ 	.word	0x00000009
        /*13fc*/ 	.word	0x00000000
        /*1400*/ 	.short	0x010a
        /*1402*/ 	.byte	0x3f
	.zero		1


	//   ....[97]....
        /*1404*/ 	.word	0x00011470
        /*1408*/ 	.word	0x00000006
        /*140c*/ 	.word	0x00000000
        /*1410*/ 	.short	0x010a
        /*1412*/ 	.byte	0x3f
	.zero		1


	//   ....[98]....
        /*1414*/ 	.word	0x000114c0
        /*1418*/ 	.word	0x00000009
        /*141c*/ 	.word	0x00000000
        /*1420*/ 	.short	0x010a
        /*1422*/ 	.byte	0x3f
	.zero		1


	//   ....[99]....
        /*1424*/ 	.word	0x00011510
        /*1428*/ 	.word	0x00000006
        /*142c*/ 	.word	0x00000000
        /*1430*/ 	.short	0x010a
        /*1432*/ 	.byte	0x3f
	.zero		1


	//   ....[100]....
        /*1434*/ 	.word	0x00011560
        /*1438*/ 	.word	0x00000009
        /*143c*/ 	.word	0x00000000
        /*1440*/ 	.short	0x010a
        /*1442*/ 	.byte	0x3f
	.zero		1


	//   ....[101]....
        /*1444*/ 	.word	0x000115b0
        /*1448*/ 	.word	0x00000006
        /*144c*/ 	.word	0x00000000
        /*1450*/ 	.short	0x010a
        /*1452*/ 	.byte	0x3f
	.zero		1


	//   ....[102]....
        /*1454*/ 	.word	0x00011600
        /*1458*/ 	.word	0x00000009
        /*145c*/ 	.word	0x00000000
        /*1460*/ 	.short	0x010a
        /*1462*/ 	.byte	0x3f
	.zero		1


	//   ....[103]....
        /*1464*/ 	.word	0x00011650
        /*1468*/ 	.word	0x00000006
        /*146c*/ 	.word	0x00000000
        /*1470*/ 	.short	0x010a
        /*1472*/ 	.byte	0x3f
	.zero		1


	//   ....[104]....
        /*1474*/ 	.word	0x000116a0
        /*1478*/ 	.word	0x00000009
        /*147c*/ 	.word	0x00000000
        /*1480*/ 	.short	0x010a
        /*1482*/ 	.byte	0x3f
	.zero		1


	//   ....[105]....
        /*1484*/ 	.word	0x000116f0
        /*1488*/ 	.word	0x00000006
        /*148c*/ 	.word	0x00000000
        /*1490*/ 	.short	0x010a
        /*1492*/ 	.byte	0x3f
	.zero		1


	//   ....[106]....
        /*1494*/ 	.word	0x00011740
        /*1498*/ 	.word	0x00000009
        /*149c*/ 	.word	0x00000000
        /*14a0*/ 	.short	0x010a
        /*14a2*/ 	.byte	0x3f
	.zero		1


	//   ....[107]....
        /*14a4*/ 	.word	0x00011790
        /*14a8*/ 	.word	0x00000006
        /*14ac*/ 	.word	0x00000000
        /*14b0*/ 	.short	0x010a
        /*14b2*/ 	.byte	0x3f
	.zero		1


	//   ....[108]....
        /*14b4*/ 	.word	0x000117e0
        /*14b8*/ 	.word	0x00000009
        /*14bc*/ 	.word	0x00000000
        /*14c0*/ 	.short	0x010a
        /*14c2*/ 	.byte	0x3f
	.zero		1


	//   ....[109]....
        /*14c4*/ 	.word	0x00011830
        /*14c8*/ 	.word	0x00000006
        /*14cc*/ 	.word	0x00000000
        /*14d0*/ 	.short	0x010a
        /*14d2*/ 	.byte	0x3f
	.zero		1


	//----- nvinfo : EIATTR_NUM_MBARRIERS
	.align		4
.L_30:
        /*14d4*/ 	.byte	0x03, 0x38
        /*14d6*/ 	.short	0x0032


	//----- nvinfo : EIATTR_EXIT_INSTR_OFFSETS
	.align		4
        /*14d8*/ 	.byte	0x04, 0x1c
        /*14da*/ 	.short	(.L_32 - .L_31)


	//   ....[0]....
.L_31:
        /*14dc*/ 	.word	0x000017b0


	//   ....[1]....
        /*14e0*/ 	.word	0x00001810


	//   ....[2]....
        /*14e4*/ 	.word	0x0000f2e0


	//   ....[3]....
        /*14e8*/ 	.word	0x0000f310


	//   ....[4]....
        /*14ec*/ 	.word	0x00010ee0


	//----- nvinfo : EIATTR_MAX_THREADS
	.align		4
.L_32:
        /*14f0*/ 	.byte	0x04, 0x05
        /*14f2*/ 	.short	(.L_34 - .L_33)
.L_33:
        /*14f4*/ 	.word	0x00000180
        /*14f8*/ 	.word	0x00000001
        /*14fc*/ 	.word	0x00000001


	//----- nvinfo : EIATTR_CRS_STACK_SIZE
	.align		4
.L_34:
        /*1500*/ 	.byte	0x04, 0x1e
        /*1502*/ 	.short	(.L_36 - .L_35)
.L_35:
        /*1504*/ 	.word	0x00000000


	//----- nvinfo : EIATTR_CBANK_PARAM_SIZE
	.align		4
.L_36:
        /*1508*/ 	.byte	0x03, 0x19
        /*150a*/ 	.short	0x0470


	//----- nvinfo : EIATTR_PARAM_CBANK
	.align		4
        /*150c*/ 	.byte	0x04, 0x0a
        /*150e*/ 	.short	(.L_38 - .L_37)
	.align		4
.L_37:
        /*1510*/ 	.word	index@(.nv.constant0._ZN7cutlass13device_kernelINS_4gemm6kernel13GemmUniversalIN4cute5tupleIJiiiiEEENS1_10collective13CollectiveMmaINS1_37MainloopSm90TmaGmmaWarpSpecializedFP8ILi22ENS5_IJNS4_1CILi2EEESB_NSA_ILi1EEEEEENS1_32KernelTmaWarpSpecializedPingpongEEENS5_IJNSA_ILi64EEENSA_ILi256EEENSA_ILi32EEEEEENS_12float_e4m3_tENS5_IJlSC_lEEESK_SL_NS4_8TiledMMAINS4_8MMA_AtomIJNS4_4SM904GMMA31MMA_64x256x32_F32E4M3E4M3_SS_TNILNSP_7ScaleInE1ELSR_1EEEEEENS4_6LayoutINS5_IJSC_SC_SC_EEENS5_IJNSA_ILi0EEESW_SW_EEEEENS5_IJNS4_10UnderscoreESZ_SZ_EEEEENS4_23SM90_TMA_LOAD_MULTICASTENS4_14ComposedLayoutINS4_7SwizzleILi1ELi4ELi3EEENS4_18smem_ptr_flag_bitsILi8EEENSU_INS5_IJNSA_ILi8EEESI_EEENS5_IJSI_SC_EEEEEEEvNS4_8identityES12_S1C_vS1D_EENS_8epilogue10collective6detail29Sm90TmaWarpSpecializedAdapterINS1G_15DefaultEpilogueISK_SL_SL_NS1F_6thread17LinearCombinationISK_Li1EffLNS1K_9ScaleType4KindE0ELNS_15FloatRoundStyleE2ESK_EENS1_15EpilogueDefaultEEEEEvvEEEEvNT_6ParamsE)
        /*1514*/ 	.short	0x0210
        /*1516*/ 	.short	0x0470


	//----- nvinfo : EIATTR_SW_WAR
	.align		4
.L_38:
        /*1518*/ 	.byte	0x04, 0x36
        /*151a*/ 	.short	(.L_40 - .L_39)
.L_39:
        /*151c*/ 	.word	0x00000008
.L_40:


//--------------------- .nv.callgraph             --------------------------
	.section	.nv.callgraph,"",@"SHT_CUDA_CALLGRAPH"
	.align	4
	.sectionentsize	8
	.align		4
        /*0000*/ 	.word	0x00000000
	.align		4
        /*0004*/ 	.word	0xffffffff
	.align		4
        /*0008*/ 	.word	0x00000000
	.align		4
        /*000c*/ 	.word	0xfffffffe
	.align		4
        /*0010*/ 	.word	0x00000000
	.align		4
        /*0014*/ 	.word	0xfffffffd
	.align		4
        /*0018*/ 	.word	0x00000000
	.align		4
        /*001c*/ 	.word	0xfffffffc


//--------------------- .nv.constant4             --------------------------
	.section	.nv.constant4,"a",@progbits
	.align	8
	.align		8
.nv.constant4:
        /*0000*/ 	.dword	_ZN40_INTERNAL_5f130375_4_k_cu_7984d456_287694cuda3std3__45__cpo5beginE
	.align		8
        /*0008*/ 	.dword	_ZN40_INTERNAL_5f130375_4_k_cu_7984d456_287694cuda3std3__45__cpo3endE
	.align		8
        /*0010*/ 	.dword	_ZN40_INTERNAL_5f130375_4_k_cu_7984d456_287694cuda3std3__45__cpo6cbeginE
	.align		8
        /*0018*/ 	.dword	_ZN40_INTERNAL_5f130375_4_k_cu_7984d456_287694cuda3std3__45__cpo4cendE
	.align		8
        /*0020*/ 	.dword	_ZN40_INTERNAL_5f130375_4_k_cu_7984d456_287694cuda3std3__442_GLOBAL__N__5f130375_4_k_cu_7984d456_287696ignoreE
	.align		8
        /*0028*/ 	.dword	_ZN40_INTERNAL_5f130375_4_k_cu_7984d456_287694cuda3std3__419piecewise_constructE
	.align		8
        /*0030*/ 	.dword	_ZN40_INTERNAL_5f130375_4_k_cu_7984d456_287694cuda3std3__48in_placeE
	.align		8
        /*0038*/ 	.dword	_ZN40_INTERNAL_5f130375_4_k_cu_7984d456_287694cuda3std6ranges3__45__cpo4swapE
	.align		8
        /*0040*/ 	.dword	_ZN40_INTERNAL_5f130375_4_k_cu_7984d456_287694cuda3std6ranges3__45__cpo9iter_moveE
	.align		8
        /*0048*/ 	.dword	_ZN40_INTERNAL_5f130375_4_k_cu_7984d456_287694cute7productE
	.align		8
        /*0050*/ 	.dword	_ZN40_INTERNAL_5f130375_4_k_cu_7984d456_287694cute1_E


//--------------------- .text._ZN7cutlass13device_kernelINS_4gemm6kernel13GemmUniversalIN4cute5tupleIJiiiiEEENS1_10collective13CollectiveMmaINS1_37MainloopSm90TmaGmmaWarpSpecializedFP8ILi22ENS5_IJNS4_1CILi2EEESB_NSA_ILi1EEEEEENS1_32KernelTmaWarpSpecializedPingpongEEENS5_IJNSA_ILi64EEENSA_ILi256EEENSA_ILi32EEEEEENS_12float_e4m3_tENS5_IJlSC_lEEESK_SL_NS4_8TiledMMAINS4_8MMA_AtomIJNS4_4SM904GMMA31MMA_64x256x32_F32E4M3E4M3_SS_TNILNSP_7ScaleInE1ELSR_1EEEEEENS4_6LayoutINS5_IJSC_SC_SC_EEENS5_IJNSA_ILi0EEESW_SW_EEEEENS5_IJNS4_10UnderscoreESZ_SZ_EEEEENS4_23SM90_TMA_LOAD_MULTICASTENS4_14ComposedLayoutINS4_7SwizzleILi1ELi4ELi3EEENS4_18smem_ptr_flag_bitsILi8EEENSU_INS5_IJNSA_ILi8EEESI_EEENS5_IJSI_SC_EEEEEEEvNS4_8identityES12_S1C_vS1D_EENS_8epilogue10collective6detail29Sm90TmaWarpSpecializedAdapterINS1G_15DefaultEpilogueISK_SL_SL_NS1F_6thread17LinearCombinationISK_Li1EffLNS1K_9ScaleType4KindE0ELNS_15FloatRoundStyleE2ESK_EENS1_15EpilogueDefaultEEEEEvvEEEEvNT_6ParamsE --------------------------
	.section	.text._ZN7cutlass13device_kernelINS_4gemm6kernel13GemmUniversalIN4cute5tupleIJiiiiEEENS1_10collective13CollectiveMmaINS1_37MainloopSm90TmaGmmaWarpSpecializedFP8ILi22ENS5_IJNS4_1CILi2EEESB_NSA_ILi1EEEEEENS1_32KernelTmaWarpSpecializedPingpongEEENS5_IJNSA_ILi64EEENSA_ILi256EEENSA_ILi32EEEEEENS_12float_e4m3_tENS5_IJlSC_lEEESK_SL_NS4_8TiledMMAINS4_8MMA_AtomIJNS4_4SM904GMMA31MMA_64x256x32_F32E4M3E4M3_SS_TNILNSP_7ScaleInE1ELSR_1EEEEEENS4_6LayoutINS5_IJSC_SC_SC_EEENS5_IJNSA_ILi0EEESW_SW_EEEEENS5_IJNS4_10UnderscoreESZ_SZ_EEEEENS4_23SM90_TMA_LOAD_MULTICASTENS4_14ComposedLayoutINS4_7SwizzleILi1ELi4ELi3EEENS4_18smem_ptr_flag_bitsILi8EEENSU_INS5_IJNSA_ILi8EEESI_EEENS5_IJSI_SC_EEEEEEEvNS4_8identityES12_S1C_vS1D_EENS_8epilogue10collective6detail29Sm90TmaWarpSpecializedAdapterINS1G_15DefaultEpilogueISK_SL_SL_NS1F_6thread17LinearCombinationISK_Li1EffLNS1K_9ScaleType4KindE0ELNS_15FloatRoundStyleE2ESK_EENS1_15EpilogueDefaultEEEEEvvEEEEvNT_6ParamsE,"ax",@progbits
	.align	128
.text._ZN7cutlass13device_kernelINS_4gemm6kernel13GemmUniversalIN4cute5tupleIJiiiiEEENS1_10collective13CollectiveMmaINS1_37MainloopSm90TmaGmmaWarpSpecializedFP8ILi22ENS5_IJNS4_1CILi2EEESB_NSA_ILi1EEEEEENS1_32KernelTmaWarpSpecializedPingpongEEENS5_IJNSA_ILi64EEENSA_ILi256EEENSA_ILi32EEEEEENS_12float_e4m3_tENS5_IJlSC_lEEESK_SL_NS4_8TiledMMAINS4_8MMA_AtomIJNS4_4SM904GMMA31MMA_64x256x32_F32E4M3E4M3_SS_TNILNSP_7ScaleInE1ELSR_1EEEEEENS4_6LayoutINS5_IJSC_SC_SC_EEENS5_IJNSA_ILi0EEESW_SW_EEEEENS5_IJNS4_10UnderscoreESZ_SZ_EEEEENS4_23SM90_TMA_LOAD_MULTICASTENS4_14ComposedLayoutINS4_7SwizzleILi1ELi4ELi3EEENS4_18smem_ptr_flag_bitsILi8EEENSU_INS5_IJNSA_ILi8EEESI_EEENS5_IJSI_SC_EEEEEEEvNS4_8identityES12_S1C_vS1D_EENS_8epilogue10collective6detail29Sm90TmaWarpSpecializedAdapterINS1G_15DefaultEpilogueISK_SL_SL_NS1F_6thread17LinearCombinationISK_Li1EffLNS1K_9ScaleType4KindE0ELNS_15FloatRoundStyleE2ESK_EENS1_15EpilogueDefaultEEEEEvvEEEEvNT_6ParamsE:
        .type           _ZN7cutlass13device_kernelINS_4gemm6kernel13GemmUniversalIN4cute5tupleIJiiiiEEENS1_10collective13CollectiveMmaINS1_37MainloopSm90TmaGmmaWarpSpecializedFP8ILi22ENS5_IJNS4_1CILi2EEESB_NSA_ILi1EEEEEENS1_32KernelTmaWarpSpecializedPingpongEEENS5_IJNSA_ILi64EEENSA_ILi256EEENSA_ILi32EEEEEENS_12float_e4m3_tENS5_IJlSC_lEEESK_SL_NS4_8TiledMMAINS4_8MMA_AtomIJNS4_4SM904GMMA31MMA_64x256x32_F32E4M3E4M3_SS_TNILNSP_7ScaleInE1ELSR_1EEEEEENS4_6LayoutINS5_IJSC_SC_SC_EEENS5_IJNSA_ILi0EEESW_SW_EEEEENS5_IJNS4_10UnderscoreESZ_SZ_EEEEENS4_23SM90_TMA_LOAD_MULTICASTENS4_14ComposedLayoutINS4_7SwizzleILi1ELi4ELi3EEENS4_18smem_ptr_flag_bitsILi8EEENSU_INS5_IJNSA_ILi8EEESI_EEENS5_IJSI_SC_EEEEEEEvNS4_8identityES12_S1C_vS1D_EENS_8epilogue10collective6detail29Sm90TmaWarpSpecializedAdapterINS1G_15DefaultEpilogueISK_SL_SL_NS1F_6thread17LinearCombinationISK_Li1EffLNS1K_9ScaleType4KindE0ELNS_15FloatRoundStyleE2ESK_EENS1_15EpilogueDefaultEEEEEvvEEEEvNT_6ParamsE,@function
        .size           _ZN7cutlass13device_kernelINS_4gemm6kernel13GemmUniversalIN4cute5tupleIJiiiiEEENS1_10collective13CollectiveMmaINS1_37MainloopSm90TmaGmmaWarpSpecializedFP8ILi22ENS5_IJNS4_1CILi2EEESB_NSA_ILi1EEEEEENS1_32KernelTmaWarpSpecializedPingpongEEENS5_IJNSA_ILi64EEENSA_ILi256EEENSA_ILi32EEEEEENS_12float_e4m3_tENS5_IJlSC_lEEESK_SL_NS4_8TiledMMAINS4_8MMA_AtomIJNS4_4SM904GMMA31MMA_64x256x32_F32E4M3E4M3_SS_TNILNSP_7ScaleInE1ELSR_1EEEEEENS4_6LayoutINS5_IJSC_SC_SC_EEENS5_IJNSA_ILi0EEESW_SW_EEEEENS5_IJNS4_10UnderscoreESZ_SZ_EEEEENS4_23SM90_TMA_LOAD_MULTICASTENS4_14ComposedLayoutINS4_7SwizzleILi1ELi4ELi3EEENS4_18smem_ptr_flag_bitsILi8EEENSU_INS5_IJNSA_ILi8EEESI_EEENS5_IJSI_SC_EEEEEEEvNS4_8identityES12_S1C_vS1D_EENS_8epilogue10collective6detail29Sm90TmaWarpSpecializedAdapterINS1G_15DefaultEpilogueISK_SL_SL_NS1F_6thread17LinearCombinationISK_Li1EffLNS1K_9ScaleType4KindE0ELNS_15FloatRoundStyleE2ESK_EENS1_15EpilogueDefaultEEEEEvvEEEEvNT_6ParamsE,(.L_x_373 - _ZN7cutlass13device_kernelINS_4gemm6kernel13GemmUniversalIN4cute5tupleIJiiiiEEENS1_10collective13CollectiveMmaINS1_37MainloopSm90TmaGmmaWarpSpecializedFP8ILi22ENS5_IJNS4_1CILi2EEESB_NSA_ILi1EEEEEENS1_32KernelTmaWarpSpecializedPingpongEEENS5_IJNSA_ILi64EEENSA_ILi256EEENSA_ILi32EEEEEENS_12float_e4m3_tENS5_IJlSC_lEEESK_SL_NS4_8TiledMMAINS4_8MMA_AtomIJNS4_4SM904GMMA31MMA_64x256x32_F32E4M3E4M3_SS_TNILNSP_7ScaleInE1ELSR_1EEEEEENS4_6LayoutINS5_IJSC_SC_SC_EEENS5_IJNSA_ILi0EEESW_SW_EEEEENS5_IJNS4_10UnderscoreESZ_SZ_EEEEENS4_23SM90_TMA_LOAD_MULTICASTENS4_14ComposedLayoutINS4_7SwizzleILi1ELi4ELi3EEENS4_18smem_ptr_flag_bitsILi8EEENSU_INS5_IJNSA_ILi8EEESI_EEENS5_IJSI_SC_EEEEEEEvNS4_8identityES12_S1C_vS1D_EENS_8epilogue10collective6detail29Sm90TmaWarpSpecializedAdapterINS1G_15DefaultEpilogueISK_SL_SL_NS1F_6thread17LinearCombinationISK_Li1EffLNS1K_9ScaleType4KindE0ELNS_15FloatRoundStyleE2ESK_EENS1_15EpilogueDefaultEEEEEvvEEEEvNT_6ParamsE)
        .other          _ZN7cutlass13device_kernelINS_4gemm6kernel13GemmUniversalIN4cute5tupleIJiiiiEEENS1_10collective13CollectiveMmaINS1_37MainloopSm90TmaGmmaWarpSpecializedFP8ILi22ENS5_IJNS4_1CILi2EEESB_NSA_ILi1EEEEEENS1_32KernelTmaWarpSpecializedPingpongEEENS5_IJNSA_ILi64EEENSA_ILi256EEENSA_ILi32EEEEEENS_12float_e4m3_tENS5_IJlSC_lEEESK_SL_NS4_8TiledMMAINS4_8MMA_AtomIJNS4_4SM904GMMA31MMA_64x256x32_F32E4M3E4M3_SS_TNILNSP_7ScaleInE1ELSR_1EEEEEENS4_6LayoutINS5_IJSC_SC_SC_EEENS5_IJNSA_ILi0EEESW_SW_EEEEENS5_IJNS4_10UnderscoreESZ_SZ_EEEEENS4_23SM90_TMA_LOAD_MULTICASTENS4_14ComposedLayoutINS4_7SwizzleILi1ELi4ELi3EEENS4_18smem_ptr_flag_bitsILi8EEENSU_INS5_IJNSA_ILi8EEESI_EEENS5_IJSI_SC_EEEEEEEvNS4_8identityES12_S1C_vS1D_EENS_8epilogue10collective6detail29Sm90TmaWarpSpecializedAdapterINS1G_15DefaultEpilogueISK_SL_SL_NS1F_6thread17LinearCombinationISK_Li1EffLNS1K_9ScaleType4KindE0ELNS_15FloatRoundStyleE2ESK_EENS1_15EpilogueDefaultEEEEEvvEEEEvNT_6ParamsE,@"STO_CUDA_ENTRY STV_DEFAULT"
_ZN7cutlass13device_kernelINS_4gemm6kernel13GemmUniversalIN4cute5tupleIJiiiiEEENS1_10collective13CollectiveMmaINS1_37MainloopSm90TmaGmmaWarpSpecializedFP8ILi22ENS5_IJNS4_1CILi2EEESB_NSA_ILi1EEEEEENS1_32KernelTmaWarpSpecializedPingpongEEENS5_IJNSA_ILi64EEENSA_ILi256EEENSA_ILi32EEEEEENS_12float_e4m3_tENS5_IJlSC_lEEESK_SL_NS4_8TiledMMAINS4_8MMA_AtomIJNS4_4SM904GMMA31MMA_64x256x32_F32E4M3E4M3_SS_TNILNSP_7ScaleInE1ELSR_1EEEEEENS4_6LayoutINS5_IJSC_SC_SC_EEENS5_IJNSA_ILi0EEESW_SW_EEEEENS5_IJNS4_10UnderscoreESZ_SZ_EEEEENS4_23SM90_TMA_LOAD_MULTICASTENS4_14ComposedLayoutINS4_7SwizzleILi1ELi4ELi3EEENS4_18smem_ptr_flag_bitsILi8EEENSU_INS5_IJNSA_ILi8EEESI_EEENS5_IJSI_SC_EEEEEEEvNS4_8identityES12_S1C_vS1D_EENS_8epilogue10collective6detail29Sm90TmaWarpSpecializedAdapterINS1G_15DefaultEpilogueISK_SL_SL_NS1F_6thread17LinearCombinationISK_Li1EffLNS1K_9ScaleType4KindE0ELNS_15FloatRoundStyleE2ESK_EENS1_15EpilogueDefaultEEEEEvvEEEEvNT_6ParamsE:
[----:B------:R-:W0:Y:S02]  /*0000*/  LDC R1, c[0x0][0x28] ;  /* 0x00000a00ff017b82 */ /* 0x000e240000000800 */
[----:B0-----:R-:W-:Y:S01]  /*0010*/  VIADD R1, R1, 0xfffffee8 ;  /* 0xfffffee801017836 */ /* 0x001fe20000000000 */
[----:B------:R-:W0:Y:S01]  /*0020*/  S2R R2, SR_TID.X ;  /* 0x0000000000027919 */ /* 0x000e220000002100 */
[----:B------:R-:W-:Y:S01]  /*0030*/  ELECT P0, URZ, PT ;  /* 0x00000000003f782f */ /* 0x000fe20003800000 */
[----:B------:R-:W-:Y:S01]  /*0040*/  BSSY B0, `(.L_x_0) ;  /* 0x0000014000007945 */ /* 0x000fe20003800000 */
[--C-:B0-----:R-:W-:Y:S02]  /*0050*/  SHF.R.U32.HI R0, RZ, 0x5, R2.reuse ;  /* 0x00000005ff007819 */ /* 0x101fe40000011602 */
[----:B------:R-:W-:-:S03]  /*0060*/  SHF.R.U32.HI R5, RZ, 0x7, R2 ;  /* 0x00000007ff057819 */ /* 0x000fc60000011602 */
[----:B------:R-:W0:Y:S02]  /*0070*/  SHFL.IDX PT, R3, R0, RZ, 0x1f ;  /* 0x00001fff00037589 */ /* 0x000e2400000e0000 */
[----:B0-----:R-:W-:Y:S02]  /*0080*/  R2UR UR6, R3 ;  /* 0x00000000030672ca */ /* 0x001fe400000e0000 */
[----:B------:R0:W1:Y:S11]  /*0090*/  SHFL.IDX PT, R3, R5, RZ, 0x1f ;  /* 0x00001fff05037589 */ /* 0x00007600000e0000 */
[----:B------:R-:W-:-:S02]  /*00a0*/  USHF.R.S32.HI UR4, URZ, 0x1f, UR6 ;  /* 0x0000001f3f047899 */ /* 0x000fc40008011406 */
[----:B------:R-:W-:Y:S02]  /*00b0*/  ISETP.NE.OR P0, PT, RZ, UR6, !P0 ;  /* 0x00000006ff007c0c */ /* 0x000fe4000c705670 */
[----:B------:R-:W-:-:S04]  /*00c0*/  ULEA.HI UR4, UR4, UR6, URZ, 0x2 ;  /* 0x0000000604047291 */ /* 0x000fc8000f8f103f */
[----:B------:R-:W-:-:S04]  /*00d0*/  ULOP3.LUT UR4, UR4, 0xfffffffc, URZ, 0xc0, !UPT ;  /* 0xfffffffc04047892 */ /* 0x000fc8000f8ec03f */
[----:B------:R-:W-:-:S03]  /*00e0*/  UIADD3 UR6, UR6, -UR4, URZ ;  /* 0x8000000406067290 */ /* 0x000fc6000fffe03f */
[----:B01----:R-:W-:Y:S09]  /*00f0*/  @P0 BRA `(.L_x_1) ;  /* 0x0000000000200947 */ /* 0x003ff20003800000 */
[----:B------:R-:W-:Y:S02]  /*0100*/  ULDC.64 UR4, c[0x0][0x198] ;  /* 0x0000660000047ab9 */ /* 0x000fe40000000a00 */
[----:B------:R-:W-:Y:S02]  /*0110*/  UIADD3 UR8, UP0, UR4, 0xf0, URZ ;  /* 0x000000f004087890 */ /* 0x000fe4000ff1e03f */
[----:B------:R-:W-:Y:S02]  /*0120*/  UIADD3 UR4, UP1, UR4, 0x1f0, URZ ;  /* 0x000001f004047890 */ /* 0x000fe4000ff3e03f */
[----:B------:R-:W-:Y:S02]  /*0130*/  UIADD3.X UR9, URZ, UR5, URZ, UP0, !UPT ;  /* 0x000000053f097290 */ /* 0x000fe400087fe43f */
[----:B------:R-:W-:-:S07]  /*0140*/  UIADD3.X UR5, URZ, UR5, URZ, UP1, !UPT ;  /* 0x000000053f057290 */ /* 0x000fce0008ffe43f */
[----:B------:R0:W-:Y:S02]  /*0150*/  UTMACCTL.PF [UR8] ;  /* 0x00000000080079b9 */ /* 0x0001e40008040000 */
[----:B------:R0:W-:Y:S02]  /*0160*/  UTMACCTL.PF [UR4] ;  /* 0x00000000040079b9 */ /* 0x0001e40008040000 */
[----:B0-----:R-:W-:Y:S01]  /*0170*/  NOP ;  /* 0x0000000000007918 */ /* 0x001fe20000000000 */
.L_x_1:
[----:B------:R-:W-:Y:S05]  /*0180*/  BSYNC B0 ;  /* 0x0000000000007941 */ /* 0x000fea0003800000 */
.L_x_0:
[----:B------:R-:W0:Y:S01]  /*0190*/  SHFL.IDX PT, R6, R0, RZ, 0x1f ;  /* 0x00001fff00067589 */ /* 0x000e2200000e0000 */
[----:B------:R-:W-:Y:S01]  /*01a0*/  R2UR UR14, R3 ;  /* 0x00000000030e72ca */ /* 0x000fe200000e0000 */
[----:B------:R-:W-:-:S04]  /*01b0*/  UISETP.NE.AND UP0, UPT, UR6, 0x3, UPT ;  /* 0x000000030600788c */ /* 0x000fc8000bf05270 */
[----:B------:R-:W-:-:S08]  /*01c0*/  UISETP.EQ.OR UP0, UPT, UR6, URZ, !UP0 ;  /* 0x0000003f0600728c */ /* 0x000fd0000c702670 */
[----:B------:R-:W-:Y:S02]  /*01d0*/  UIADD3 UR12, UR14, -0x1, URZ ;  /* 0xffffffff0e0c7890 */ /* 0x000fe4000fffe03f */
[----:B------:R-:W-:Y:S02]  /*01e0*/  UISETP.EQ.AND UP0, UPT, UR14, URZ, UP0 ;  /* 0x0000003f0e00728c */ /* 0x000fe40008702270 */
[----:B------:R-:W-:Y:S02]  /*01f0*/  UISETP.GE.U32.AND UP1, UPT, UR12, 0x2, UPT ;  /* 0x000000020c00788c */ /* 0x000fe4000bf26070 */
[----:B------:R-:W-:Y:S01]  /*0200*/  USEL UR13, URZ, 0x1, !UP0 ;  /* 0x000000013f0d7887 */ /* 0x000fe2000c000000 */
[----:B0-----:R-:W-:-:S03]  /*0210*/  ISETP.NE.AND P0, PT, R6, RZ, PT ;  /* 0x000000ff0600720c */ /* 0x001fc60003f05270 */
[----:B------:R-:W-:-:S10]  /*0220*/  USEL UR13, UR13, 0x2, UP1 ;  /* 0x000000020d0d7887 */ /* 0x000fd40008800000 */
[----:B------:R-:W-:Y:S05]  /*0230*/  @P0 BRA `(.L_x_2) ;  /* 0x0000000000f40947 */ /* 0x000fea0003800000 */
[----:B------:R-:W-:Y:S01]  /*0240*/  ELECT P0, URZ, PT ;  /* 0x00000000003f782f */ /* 0x000fe20003800000 */
[----:B------:R-:W-:-:S12]  /*0250*/  BSSY B0, `(.L_x_2) ;  /* 0x000003b000007945 */ /* 0x000fd80003800000 */
[----:B------:R-:W-:Y:S05]  /*0260*/  @!P0 BRA `(.L_x_3) ;  /* 0x0000000000e48947 */ /* 0x000fea0003800000 */
[----:B------:R-:W0:Y:S01]  /*0270*/  S2UR UR7, SR_CgaCtaId ;  /* 0x00000000000779c3 */ /* 0x000e220000008800 */
[----:B------:R-:W-:Y:S01]  /*0280*/  UMOV UR4, 0x400 ;  /* 0x0000040000047882 */ /* 0x000fe20000000000 */
[----:B------:R-:W-:Y:S01]  /*0290*/  UMOV UR5, 0x1 ;  /* 0x0000000100057882 */ /* 0x000fe20000000000 */
[----:B------:R-:W-:Y:S02]  /*02a0*/  UMOV UR8, 0x3 ;  /* 0x0000000300087882 */ /* 0x000fe40000000000 */
[----:B------:R-:W-:-:S04]  /*02b0*/  UIADD3 UR8, -UR8, 0x100000, URZ ;  /* 0x0010000008087890 */ /* 0x000fc8000fffe13f */
[----:B------:R-:W-:Y:S02]  /*02c0*/  USHF.L.U32 UR9, UR8, 0xb, URZ ;  /* 0x0000000b08097899 */ /* 0x000fe4000800063f */
[----:B------:R-:W-:Y:S02]  /*02d0*/  USHF.L.U32 UR8, UR8, 0x1, URZ ;  /* 0x0000000108087899 */ /* 0x000fe4000800063f */
[----:B0-----:R-:W-:Y:S02]  /*02e0*/  ULEA UR7, UR7, UR4, 0x18 ;  /* 0x0000000407077291 */ /* 0x001fe4000f8ec03f */
[----:B------:R-:W-:-:S04]  /*02f0*/  UIADD3 UR4, -UR5, 0x100000, URZ ;  /* 0x0010000005047890 */ /* 0x000fc8000fffe13f */
[----:B------:R-:W-:Y:S02]  /*0300*/  USHF.L.U32 UR5, UR4, 0xb, URZ ;  /* 0x0000000b04057899 */ /* 0x000fe4000800063f */
[----:B------:R-:W-:Y:S01]  /*0310*/  USHF.L.U32 UR4, UR4, 0x1, URZ ;  /* 0x0000000104047899 */ /* 0x000fe2000800063f */
[----:B------:R-:W0:Y:S11]  /*0320*/  FENCE.VIEW.ASYNC.S ;  /* 0x00000000000073c6 */ /* 0x000e360000000000 */
[----:B0-----:R0:W1:Y:S01]  /*0330*/  SYNCS.EXCH.64 URZ, [UR7], UR4 ;  /* 0x00000004073f75b2 */ /* 0x0010620008000100 */
[----:B------:R0:W2:Y:S01]  /*0340*/  SYNCS.EXCH.64 URZ, [UR7+0xb0], UR8 ;  /* 0x0000b008073f75b2 */ /* 0x0000a20008000100 */
[----:B------:R0:W3:Y:S01]  /*0350*/  SYNCS.EXCH.64 URZ, [UR7+0x8], UR4 ;  /* 0x00000804073f75b2 */ /* 0x0000e20008000100 */
[----:B------:R0:W4:Y:S01]  /*0360*/  SYNCS.EXCH.64 URZ, [UR7+0xb8], UR8 ;  /* 0x0000b808073f75b2 */ /* 0x0001220008000100 */
[----:B------:R0:W0:Y:S01]  /*0370*/  SYNCS.EXCH.64 URZ, [UR7+0x10], UR4 ;  /* 0x00001004073f75b2 */ /* 0x0000220008000100 */
        /* <DEDUP_REMOVED lines=39> */
[----:B-1234-:R-:W-:Y:S01]  /*05f0*/  NOP ;  /* 0x0000000000007918 */ /* 0x01efe20000000000 */
.L_x_3:
[----:B0-----:R-:W-:Y:S05]  /*0600*/  BSYNC B0 ;  /* 0x0000000000007941 */ /* 0x001fea0003800000 */
.L_x_2:
[----:B------:R-:W-:Y:S01]  /*0610*/  SHF.R.S32.HI R3, RZ, 0x1f, R2 ;  /* 0x0000001fff037819 */ /* 0x000fe20000011402 */
[----:B------:R-:W0:Y:S01]  /*0620*/  SHFL.IDX PT, R7, R0, RZ, 0x1f ;  /* 0x00001fff00077589 */ /* 0x000e2200000e0000 */
[----:B------:R-:W1:Y:S01]  /*0630*/  S2UR UR15, SR_CTAID.X ;  /* 0x00000000000f79c3 */ /* 0x000e620000002500 */
[----:B------:R-:W-:Y:S02]  /*0640*/  ELECT P0, URZ, PT ;  /* 0x00000000003f782f */ /* 0x000fe40003800000 */
[----:B------:R-:W-:Y:S01]  /*0650*/  LEA.HI R3, R3, R2, RZ, 0x7 ;  /* 0x0000000203037211 */ /* 0x000fe200078f38ff */
[----:B------:R1:W2:Y:S01]  /*0660*/  SHFL.IDX PT, R10, R0, RZ, 0x1f ;  /* 0x00001fff000a7589 */ /* 0x0002a200000e0000 */
[----:B------:R-:W-:Y:S01]  /*0670*/  SHF.R.S32.HI R9, RZ, 0x1f, R6 ;  /* 0x0000001fff097819 */ /* 0x000fe20000011406 */
[----:B------:R-:W-:Y:S01]  /*0680*/  ULDC UR4, c[0x0][0x150] ;  /* 0x0000540000047ab9 */ /* 0x000fe20000000800 */
[----:B------:R-:W-:Y:S02]  /*0690*/  LOP3.LUT R3, R3, 0xffffff80, RZ, 0xc0, !PT ;  /* 0xffffff8003037812 */ /* 0x000fe400078ec0ff */
[----:B------:R-:W-:-:S02]  /*06a0*/  ELECT P1, URZ, PT ;  /* 0x00000000003f782f */ /* 0x000fc40003820000 */
[----:B------:R-:W-:Y:S01]  /*06b0*/  LEA.HI R9, R9, R6, RZ, 0x2 ;  /* 0x0000000609097211 */ /* 0x000fe200078f10ff */
[----:B------:R-:W3:Y:S01]  /*06c0*/  LDC R13, c[0x0][0x144] ;  /* 0x00005100ff0d7b82 */ /* 0x000ee20000000800 */
[----:B------:R-:W-:Y:S01]  /*06d0*/  UMOV UR9, 0x80 ;  /* 0x0000008000097882 */ /* 0x000fe20000000000 */
[----:B------:R-:W-:Y:S01]  /*06e0*/  IMAD.IADD R3, R2, 0x1, -R3 ;  /* 0x0000000102037824 */ /* 0x000fe200078e0a03 */
[----:B------:R-:W-:Y:S01]  /*06f0*/  LOP3.LUT R9, R9, 0x3ffffffc, RZ, 0xc0, !PT ;  /* 0x3ffffffc09097812 */ /* 0x000fe200078ec0ff */
[----:B------:R-:W-:Y:S01]  /*0700*/  NOP ;  /* 0x0000000000007918 */ /* 0x000fe20000000000 */
[----:B------:R-:W-:Y:S01]  /*0710*/  NOP ;  /* 0x0000000000007918 */ /* 0x000fe20000000000 */
[----:B------:R-:W-:Y:S02]  /*0720*/  ISETP.NE.AND P3, PT, RZ, UR14, PT ;  /* 0x0000000eff007c0c */ /* 0x000fe4000bf65270 */
[----:B------:R-:W-:Y:S01]  /*0730*/  SHF.R.S32.HI R12, RZ, 0x1f, R3 ;  /* 0x0000001fff0c7819 */ /* 0x000fe20000011403 */
[----:B------:R-:W-:Y:S01]  /*0740*/  IMAD.IADD R9, R6, 0x1, -R9 ;  /* 0x0000000106097824 */ /* 0x000fe200078e0a09 */
[----:B------:R-:W4:Y:S01]  /*0750*/  LDC R15, c[0x0][0x148] ;  /* 0x00005200ff0f7b82 */ /* 0x000f220000000800 */
[----:B------:R-:W5:Y:S01]  /*0760*/  SHFL.IDX PT, R6, R5, RZ, 0x1f ;  /* 0x00001fff05067589 */ /* 0x000f6200000e0000 */
[----:B------:R-:W-:-:S02]  /*0770*/  LEA.HI R4, R12, R3, RZ, 0x3 ;  /* 0x000000030c047211 */ /* 0x000fc400078f18ff */
[----:B0-----:R-:W-:Y:S02]  /*0780*/  ISETP.NE.OR P0, PT, R7, RZ, !P0 ;  /* 0x000000ff0700720c */ /* 0x001fe40004705670 */
[--C-:B------:R-:W-:Y:S02]  /*0790*/  SHF.R.S32.HI R7, RZ, 0x3, R4.reuse ;  /* 0x00000003ff077819 */ /* 0x100fe40000011404 */
[----:B------:R-:W-:Y:S02]  /*07a0*/  SHF.R.S32.HI R8, RZ, 0x1f, R4 ;  /* 0x0000001fff087819 */ /* 0x000fe40000011404 */
[----:B------:R-:W0:Y:S01]  /*07b0*/  S2R R4, SR_CTAID.Y ;  /* 0x0000000000047919 */ /* 0x000e220000002600 */
[----:B-1----:R-:W-:Y:S02]  /*07c0*/  I2FP.F32.U32 R0, UR15 ;  /* 0x0000000f00007c45 */ /* 0x002fe40008201000 */
[----:B------:R-:W-:Y:S02]  /*07d0*/  LEA.HI R8, R8, R7, RZ, 0x2 ;  /* 0x0000000708087211 */ /* 0x000fe400078f10ff */
[----:B--2---:R-:W-:Y:S01]  /*07e0*/  ISETP.NE.OR P1, PT, R10, RZ, !P1 ;  /* 0x000000ff0a00720c */ /* 0x004fe20004f25670 */
[----:B------:R-:W-:Y:S01]  /*07f0*/  FMUL R11, R0, UR4 ;  /* 0x00000004000b7c20 */ /* 0x000fe20008400000 */
[----:B------:R-:W-:Y:S01]  /*0800*/  LOP3.LUT R8, R8, 0xfffffffc, RZ, 0xc0, !PT ;  /* 0xfffffffc08087812 */ /* 0x000fe200078ec0ff */
[----:B------:R-:W-:Y:S01]  /*0810*/  VOTEU.ALL UP0, P0 ;  /* 0x00000000003f7886 */ /* 0x000fe20000000000 */
[----:B------:R-:W-:-:S03]  /*0820*/  ULDC UR4, c[0x0][0x154] ;  /* 0x0000550000047ab9 */ /* 0x000fc60000000800 */
[----:B------:R-:W-:Y:S01]  /*0830*/  IMAD.IADD R8, R7, 0x1, -R8 ;  /* 0x0000000107087824 */ /* 0x000fe200078e0a08 */
[----:B------:R-:W1:Y:S01]  /*0840*/  F2I.U32.TRUNC.NTZ R11, R11 ;  /* 0x0000000b000b7305 */ /* 0x000e62000020f000 */
[----:B------:R-:W2:Y:S01]  /*0850*/  @!UP0 S2UR UR8, SR_CgaCtaId ;  /* 0x00000000000889c3 */ /* 0x000ea20000008800 */
[----:B------:R-:W-:Y:S01]  /*0860*/  @!UP0 UMOV UR7, 0x400 ;  /* 0x0000040000078882 */ /* 0x000fe20000000000 */
[----:B------:R-:W-:Y:S01]  /*0870*/  IMAD R8, R9, 0x4, R8 ;  /* 0x0000000409087824 */ /* 0x000fe200078e0208 */
[----:B-----5:R-:W-:Y:S01]  /*0880*/  R2UR UR17, R6 ;  /* 0x00000000061172ca */ /* 0x020fe200000e0000 */
[----:B------:R-:W-:Y:S01]  /*0890*/  VOTEU.ALL UP1, P1 ;  /* 0x00000000003f7886 */ /* 0x000fe20000820000 */
[----:B------:R-:W-:Y:S01]  /*08a0*/  VOTEU.ALL UP2, P1 ;  /* 0x00000000003f7886 */ /* 0x000fe20000840000 */
[C---:B------:R-:W-:Y:S01]  /*08b0*/  IMAD.SHL.U32 R7, R8.reuse, 0x4, RZ ;  /* 0x0000000408077824 */ /* 0x040fe200078e00ff */
[----:B------:R-:W-:Y:S01]  /*08c0*/  LEA.HI R0, R8, R8, RZ, 0x1 ;  /* 0x0000000808007211 */ /* 0x000fe200078f08ff */
[----:B------:R-:W-:Y:S01]  /*08d0*/  VOTEU.ALL UP3, P1 ;  /* 0x00000000003f7886 */ /* 0x000fe20000860000 */
[----:B------:R-:W5:Y:S01]  /*08e0*/  @!UP1 S2UR UR11, SR_CgaCtaId ;  /* 0x00000000000b99c3 */ /* 0x000f620000008800 */
[----:B------:R-:W-:Y:S01]  /*08f0*/  @!UP1 UMOV UR10, 0x400 ;  /* 0x00000400000a9882 */ /* 0x000fe20000000000 */
[----:B------:R-:W-:Y:S01]  /*0900*/  LOP3.LUT R9, R0, 0xfffffffe, RZ, 0xc0, !PT ;  /* 0xfffffffe00097812 */ /* 0x000fe200078ec0ff */
[----:B------:R-:W-:Y:S01]  /*0910*/  VOTEU.ALL UP4, P1 ;  /* 0x00000000003f7886 */ /* 0x000fe20000880000 */
[C---:B------:R-:W-:Y:S01]  /*0920*/  LOP3.LUT R17, R8.reuse, 0xc, R7, 0x78, !PT ;  /* 0x0000000c08117812 */ /* 0x040fe200078e7807 */
[----:B-1----:R-:W-:Y:S01]  /*0930*/  IMAD.MOV R14, RZ, RZ, -R11 ;  /* 0x000000ffff0e7224 */ /* 0x002fe200078e0a0b */
[----:B------:R-:W-:Y:S01]  /*0940*/  VOTEU.ALL UP5, P1 ;  /* 0x00000000003f7886 */ /* 0x000fe200008a0000 */
[----:B------:R-:W-:Y:S01]  /*0950*/  IMAD.IADD R9, R8, 0x1, -R9 ;  /* 0x0000000108097824 */ /* 0x000fe200078e0a09 */
[----:B0-----:R-:W-:Y:S01]  /*0960*/  I2FP.F32.U32 R0, R4 ;  /* 0x0000000400007245 */ /* 0x001fe20000201000 */
[----:B---3--:R-:W-:Y:S01]  /*0970*/  IMAD R14, R13, R14, UR15 ;  /* 0x0000000f0d0e7e24 */ /* 0x008fe2000f8e020e */
[----:B------:R-:W0:Y:S01]  /*0980*/  LDC R8, c[0x0][0x140] ;  /* 0x00005000ff087b82 */ /* 0x000e220000000800 */
[----:B------:R1:W-:Y:S02]  /*0990*/  STL [R1+0x80], R17 ;  /* 0x0000801101007387 */ /* 0x0003e40000100800 */
[----:B------:R-:W-:Y:S01]  /*09a0*/  FMUL R0, R0, UR4 ;  /* 0x0000000400007c20 */ /* 0x000fe20008400000 */
[----:B------:R-:W-:Y:S01]  /*09b0*/  ISETP.NE.AND P2, PT, R9, R14, PT ;  /* 0x0000000e0900720c */ /* 0x000fe20003f45270 */
[----:B------:R-:W-:Y:S01]  /*09c0*/  UMOV UR4, 0x20 ;  /* 0x0000002000047882 */ /* 0x000fe20000000000 */
[----:B--2---:R-:W-:-:S02]  /*09d0*/  @!UP0 ULEA UR7, UR8, UR7, 0x18 ;  /* 0x0000000708078291 */ /* 0x004fc4000f8ec03f */
[----:B------:R-:W-:-:S04]  /*09e0*/  @!UP0 UIADD3 UR4, -UR4, 0x100000, URZ ;  /* 0x0010000004048890 */ /* 0x000fc8000fffe13f */
[----:B------:R-:W-:Y:S02]  /*09f0*/  @!UP0 USHF.L.U32 UR5, UR4, 0xb, URZ ;  /* 0x0000000b04058899 */ /* 0x000fe4000800063f */
[----:B------:R-:W-:Y:S01]  /*0a00*/  @!UP0 USHF.L.U32 UR4, UR4, 0x1, URZ ;  /* 0x0000000104048899 */ /* 0x000fe2000800063f */
[----:B------:R-:W2:Y:S01]  /*0a10*/  F2I.U32.TRUNC.NTZ R0, R0 ;  /* 0x0000000000007305 */ /* 0x000ea2000020f000 */
[----:B------:R-:W-:-:S04]  /*0a20*/  @!UP1 UIADD3 UR8, -UR9, 0x100000, URZ ;  /* 0x0010000009089890 */ /* 0x000fc8000fffe13f */
[----:B------:R-:W-:Y:S02]  /*0a30*/  @!UP1 USHF.L.U32 UR9, UR8, 0xb, URZ ;  /* 0x0000000b08099899 */ /* 0x000fe4000800063f */
[----:B------:R-:W-:Y:S01]  /*0a40*/  @!UP1 USHF.L.U32 UR8, UR8, 0x1, URZ ;  /* 0x0000000108089899 */ /* 0x000fe2000800063f */
[----:B------:R-:W-:Y:S01]  /*0a50*/  VOTEU.ALL UP0, P0 ;  /* 0x00000000003f7886 */ /* 0x000fe20000000000 */
[----:B-----5:R-:W-:Y:S01]  /*0a60*/  @!UP1 ULEA UR10, UR11, UR10, 0x18 ;  /* 0x0000000a0b0a9291 */ /* 0x020fe2000f8ec03f */
[----:B------:R-:W-:Y:S01]  /*0a70*/  VOTEU.ALL UP1, P0 ;  /* 0x00000000003f7886 */ /* 0x000fe20000020000 */
[----:B------:R-:W-:-:S04]  /*0a80*/  LOP3.LUT P0, RZ, R3, 0x7, RZ, 0xc0, !PT ;  /* 0x0000000703ff7812 */ /* 0x000fc8000780c0ff */
[C---:B------:R-:W-:Y:S01]  /*0a90*/  ISETP.LT.U32.AND P0, PT, R17.reuse, 0x4, !P0 ;  /* 0x000000041100780c */ /* 0x040fe20004701070 */
[----:B------:R-:W3:Y:S02]  /*0aa0*/  FENCE.VIEW.ASYNC.S ;  /* 0x00000000000073c6 */ /* 0x000ee40000000000 */
[----:B---3--:R1:W3:Y:S01]  /*0ab0*/  @!UP0 SYNCS.EXCH.64 URZ, [UR7+0x190], UR4 ;  /* 0x00019004073f85b2 */ /* 0x0082e20008000100 */
[----:B--2---:R-:W-:Y:S01]  /*0ac0*/  IMAD.MOV R16, RZ, RZ, -R0 ;  /* 0x000000ffff107224 */ /* 0x004fe200078e0a00 */
[----:B------:R-:W-:Y:S02]  /*0ad0*/  @P2 LEA.HI R0, R17, R17, RZ, 0x1 ;  /* 0x0000001111002211 */ /* 0x000fe400078f08ff */
[----:B0-----:R-:W-:Y:S01]  /*0ae0*/  ISETP.EQ.U32.AND P1, PT, R8, 0x1, PT ;  /* 0x000000010800780c */ /* 0x001fe20003f22070 */
[----:B----4-:R-:W-:Y:S01]  /*0af0*/  IMAD R7, R15, R16, R4 ;  /* 0x000000100f077224 */ /* 0x010fe200078e0204 */
[----:B------:R-:W-:-:S04]  /*0b00*/  @P2 SHF.R.S32.HI R0, RZ, 0x1, R0 ;  /* 0x00000001ff002819 */ /* 0x000fc80000011400 */
[----:B------:R-:W-:Y:S01]  /*0b10*/  @P2 ISETP.NE.AND P4, PT, R0, R7, PT ;  /* 0x000000070000220c */ /* 0x000fe20003f85270 */
[----:B------:R-:W-:Y:S01]  /*0b20*/  IMAD.MOV.U32 R0, RZ, RZ, 0x1 ;  /* 0x00000001ff007424 */ /* 0x000fe200078e00ff */
[----:B------:R-:W-:Y:S02]  /*0b30*/  SEL R7, RZ, 0x1, !P0 ;  /* 0x00000001ff077807 */ /* 0x000fe40004000000 */
[----:B------:R-:W-:Y:S01]  /*0b40*/  @P2 SEL R0, RZ, 0x1, P4 ;  /* 0x00000001ff002807 */ /* 0x000fe20002000000 */
[----:B------:R1:W0:Y:S01]  /*0b50*/  @!UP1 SYNCS.EXCH.64 URZ, [UR7+0x198], UR4 ;  /* 0x00019804073f95b2 */ /* 0x0002220008000100 */
[----:B------:R-:W-:Y:S02]  /*0b60*/  NOP ;  /* 0x0000000000007918 */ /* 0x000fe40000000000 */
[----:B------:R-:W-:-:S05]  /*0b70*/  LOP3.LUT R0, R0, R7, RZ, 0xc0, !PT ;  /* 0x0000000700007212 */ /* 0x000fca00078ec0ff */
[----:B------:R1:W-:Y:S01]  /*0b80*/  STL [R1+0x78], R0 ;  /* 0x0000780001007387 */ /* 0x0003e20000100800 */
[----:B------:R1:W2:Y:S01]  /*0b90*/  @!UP2 SYNCS.EXCH.64 URZ, [UR10+0x170], UR8 ;  /* 0x000170080a3fa5b2 */ /* 0x0002a20008000100 */
[----:B------:R1:W4:Y:S01]  /*0ba0*/  @!UP3 SYNCS.EXCH.64 URZ, [UR10+0x178], UR8 ;  /* 0x000178080a3fb5b2 */ /* 0x0003220008000100 */
[----:B------:R1:W0:Y:S01]  /*0bb0*/  @!UP4 SYNCS.EXCH.64 URZ, [UR10+0x180], UR8 ;  /* 0x000180080a3fc5b2 */ /* 0x0002220008000100 */
[----:B------:R1:W0:Y:S01]  /*0bc0*/  @!UP5 SYNCS.EXCH.64 URZ, [UR10+0x188], UR8 ;  /* 0x000188080a3fd5b2 */ /* 0x0002220008000100 */
[----:B------:R-:W-:Y:S01]  /*0bd0*/  NOP ;  /* 0x0000000000007918 */ /* 0x000fe20000000000 */
[----:B---3--:R-:W-:Y:S05]  /*0be0*/  @!P1 BRA `(.L_x_4) ;  /* 0x0000000000089947 */ /* 0x008fea0003800000 */
[----:B0-2-4-:R-:W-:Y:S01]  /*0bf0*/  UCGABAR_ARV ;  /* 0x00000000000079c7 */ /* 0x015fe20008000000 */
[----:B------:R-:W-:Y:S05]  /*0c00*/  BRA `(.L_x_5) ;  /* 0x0000000000047947 */ /* 0x000fea0003800000 */
.L_x_4:
[----:B0-2-4-:R-:W-:Y:S01]  /*0c10*/  NOP ;  /* 0x0000000000007918 */ /* 0x015fe20000000000 */
.L_x_5:
[----:B-1----:R-:W-:Y:S01]  /*0c20*/  ULDC.64 UR4, c[0x0][0x598] ;  /* 0x0001660000047ab9 */ /* 0x002fe20000000a00 */
[----:B------:R-:W-:Y:S01]  /*0c30*/  ULDC.64 UR20, c[0x0][0x208] ;  /* 0x0000820000147ab9 */ /* 0x000fe20000000a00 */
[----:B------:R-:W-:-:S04]  /*0c40*/  ISETP.NE.U32.AND P0, PT, RZ, UR4, PT ;  /* 0x00000004ff007c0c */ /* 0x000fc8000bf05070 */
[----:B------:R-:W-:-:S13]  /*0c50*/  ISETP.NE.AND.EX P0, PT, RZ, UR5, PT, P0 ;  /* 0x00000005ff007c0c */ /* 0x000fda000bf05300 */
[----:B------:R-:W-:Y:S05]  /*0c60*/  @!P0 BRA `(.L_x_6) ;  /* 0x0000000000208947 */ /* 0x000fea0003800000 */
[----:B------:R-:W0:Y:S02]  /*0c70*/  LDC.64 R6, c[0x0][0x598] ;  /* 0x00016600ff067b82 */ /* 0x000e240000000a00 */
[----:B0-----:R-:W2:Y:S02]  /*0c80*/  LDG.E.64 R6, desc[UR20][R6.64] ;  /* 0x0000001406067981 */ /* 0x001ea4000c1e1b00 */
[----:B--2---:R-:W-:-:S04]  /*0c90*/  ISETP.NE.U32.AND P0, PT, R6, RZ, PT ;  /* 0x000000ff0600720c */ /* 0x004fc80003f05070 */
[----:B------:R-:W-:-:S13]  /*0ca0*/  ISETP.NE.AND.EX P0, PT, R7, RZ, PT, P0 ;  /* 0x000000ff0700720c */ /* 0x000fda0003f05300 */
[----:B------:R-:W-:Y:S05]  /*0cb0*/  @!P0 BRA `(.L_x_6) ;  /* 0x00000000000c8947 */ /* 0x000fea0003800000 */
[----:B------:R-:W2:Y:S02]  /*0cc0*/  LD.E R6, desc[UR20][R6.64] ;  /* 0x0000001406067980 */ /* 0x000ea4000c101900 */
[----:B--2---:R-:W-:Y:S01]  /*0cd0*/  R2UR UR25, R6 ;  /* 0x00000000061972ca */ /* 0x004fe200000e0000 */
[----:B------:R-:W-:-:S14]  /*0ce0*/  BRA `(.L_x_7) ;  /* 0x0000000000247947 */ /* 0x000fdc0003800000 */
.L_x_6:
[----:B------:R-:W-:Y:S02]  /*0cf0*/  ULDC.64 UR4, c[0x0][0x588] ;  /* 0x0001620000047ab9 */ /* 0x000fe40000000a00 */
[----:B------:R-:W-:-:S04]  /*0d00*/  ISETP.NE.U32.AND P0, PT, RZ, UR4, PT ;  /* 0x00000004ff007c0c */ /* 0x000fc8000bf05070 */
[----:B------:R-:W-:-:S13]  /*0d10*/  ISETP.NE.AND.EX P0, PT, RZ, UR5, PT, P0 ;  /* 0x00000005ff007c0c */ /* 0x000fda000bf05300 */
[----:B------:R-:W-:Y:S05]  /*0d20*/  @!P0 BRA `(.L_x_8) ;  /* 0x0000000000108947 */ /* 0x000fea0003800000 */
[----:B------:R-:W0:Y:S02]  /*0d30*/  LDC.64 R6, c[0x0][0x588] ;  /* 0x00016200ff067b82 */ /* 0x000e240000000a00 */
[----:B0-----:R-:W2:Y:S02]  /*0d40*/  LDG.E R6, desc[UR20][R6.64] ;  /* 0x0000001406067981 */ /* 0x001ea4000c1e1900 */
[----:B--2---:R-:W-:Y:S01]  /*0d50*/  R2UR UR25, R6 ;  /* 0x00000000061972ca */ /* 0x004fe200000e0000 */
[----:B------:R-:W-:-:S14]  /*0d60*/  BRA `(.L_x_7) ;  /* 0x0000000000047947 */ /* 0x000fdc0003800000 */
.L_x_8:
[----:B------:R-:W-:-:S05]  /*0d70*/  ULDC UR25, c[0x0][0x580] ;  /* 0x0001600000197ab9 */ /* 0x000fca0000000800 */
.L_x_7:
[----:B------:R-:W-:Y:S02]  /*0d80*/  ULDC.64 UR4, c[0x0][0x5a0] ;  /* 0x0001680000047ab9 */ /* 0x000fe40000000a00 */
        /* <DEDUP_REMOVED lines=11> */
.L_x_9:
        /* <DEDUP_REMOVED lines=8> */
.L_x_11:
[----:B------:R-:W-:-:S05]  /*0ec0*/  ULDC UR26, c[0x0][0x584] ;  /* 0x00016100001a7ab9 */ /* 0x000fca0000000800 */
.L_x_10:
[----:B------:R-:W0:Y:S01]  /*0ed0*/  LDC R0, c[0x0][0x65c] ;  /* 0x00019700ff007b82 */ /* 0x000e220000000800 */
[----:B------:R-:W-:Y:S01]  /*0ee0*/  IMAD.U32 R6, RZ, RZ, UR15 ;  /* 0x0000000fff067e24 */ /* 0x000fe2000f8e00ff */
[----:B------:R-:W-:Y:S01]  /*0ef0*/  UISETP.NE.AND UP0, UPT, UR14, 0x2, UPT ;  /* 0x000000020e00788c */ /* 0x000fe2000bf05270 */
[----:B------:R-:W-:Y:S01]  /*0f00*/  IMAD.MOV.U32 R7, RZ, RZ, RZ ;  /* 0x000000ffff077224 */ /* 0x000fe200078e00ff */
[----:B------:R-:W-:Y:S01]  /*0f10*/  ULDC UR7, c[0x0][0x28c] ;  /* 0x0000a30000077ab9 */ /* 0x000fe20000000800 */
[----:B------:R-:W-:Y:S01]  /*0f20*/  UMOV UR5, URZ ;  /* 0x0000003f00057c82 */ /* 0x000fe20008000000 */
[----:B------:R-:W-:Y:S02]  /*0f30*/  UIADD3 UR7, UR7, 0x1f, URZ ;  /* 0x0000001f07077890 */ /* 0x000fe4000fffe03f */
[----:B------:R-:W-:Y:S01]  /*0f40*/  PLOP3.LUT P0, PT, PT, PT, UP0, 0x80, 0x0 ;  /* 0x000000000000781c */ /* 0x000fe20003f0f008 */
[----:B------:R-:W-:Y:S01]  /*0f50*/  UMOV UR4, URZ ;  /* 0x0000003f00047c82 */ /* 0x000fe20008000000 */
[----:B------:R-:W-:Y:S01]  /*0f60*/  USHF.R.S32.HI UR10, URZ, 0x1f, UR7 ;  /* 0x0000001f3f0a7899 */ /* 0x000fe20008011407 */
[----:B------:R-:W-:-:S03]  /*0f70*/  ULDC.64 UR18, c[0x0][0x650] ;  /* 0x0001940000127ab9 */ /* 0x000fc60000000a00 */
[----:B------:R-:W-:-:S04]  /*0f80*/  ULEA.HI UR10, UR10, UR7, URZ, 0x5 ;  /* 0x000000070a0a7291 */ /* 0x000fc8000f8f283f */
[----:B------:R-:W-:Y:S01]  /*0f90*/  USHF.R.S32.HI UR14, URZ, 0x5, UR10 ;  /* 0x000000053f0e7899 */ /* 0x000fe2000801140a */
[----:B0-----:R-:W-:-:S13]  /*0fa0*/  ISETP.NE.AND P2, PT, R0, 0x1, PT ;  /* 0x000000010000780c */ /* 0x001fda0003f45270 */
[----:B------:R-:W0:Y:S01]  /*0fb0*/  @P2 LDC R9, c[0x0][0x10] ;  /* 0x00000400ff092b82 */ /* 0x000e220000000800 */
[----:B------:R-:W-:-:S07]  /*0fc0*/  @P2 IMAD.MOV.U32 R5, RZ, RZ, RZ ;  /* 0x000000ffff052224 */ /* 0x000fce00078e00ff */
[----:B------:R-:W1:Y:S01]  /*0fd0*/  @!P2 LDC R11, c[0x0][0xc] ;  /* 0x00000300ff0bab82 */ /* 0x000e620000000800 */
[----:B------:R-:W-:Y:S01]  /*0fe0*/  ULDC UR8, c[0x0][0xc] ;  /* 0x0000030000087ab9 */ /* 0x000fe20000000800 */
[----:B------:R-:W-:Y:S01]  /*0ff0*/  ULDC UR9, c[0x0][0x10] ;  /* 0x0000040000097ab9 */ /* 0x000fe20000000800 */
[----:B------:R-:W-:Y:S01]  /*1000*/  ULDC UR7, c[0x0][0x14] ;  /* 0x0000050000077ab9 */ /* 0x000fe20000000800 */
[----:B------:R-:W-:-:S04]  /*1010*/  UIMAD.WIDE.U32 UR8, UR8, UR9, URZ ;  /* 0x00000009080872a5 */ /* 0x000fc8000f8e003f */
[----:B------:R-:W-:Y:S01]  /*1020*/  UIMAD.WIDE.U32 UR22, UR8, UR7, URZ ;  /* 0x00000007081672a5 */ /* 0x000fe2000f8e003f */
[----:B0-----:R-:W-:Y:S01]  /*1030*/  @P2 IMAD.WIDE.U32 R8, R9, UR15, R4 ;  /* 0x0000000f09082c25 */ /* 0x001fe2000f8e0004 */
[----:B------:R-:W-:-:S03]  /*1040*/  UIMAD UR15, UR9, UR7, URZ ;  /* 0x00000007090f72a4 */ /* 0x000fc6000f8e023f */
[----:B------:R-:W-:Y:S01]  /*1050*/  @P2 IMAD.MOV.U32 R13, RZ, RZ, R8 ;  /* 0x000000ffff0d2224 */ /* 0x000fe200078e0008 */
[----:B------:R-:W-:Y:S01]  /*1060*/  UIADD3 UR15, UR23, UR15, URZ ;  /* 0x0000000f170f7290 */ /* 0x000fe2000fffe03f */
[----:B-1----:R-:W-:-:S04]  /*1070*/  @!P2 IMAD.WIDE.U32 R6, R4, R11, R6 ;  /* 0x0000000b0406a225 */ /* 0x002fc800078e0006 */
[----:B------:R-:W-:Y:S02]  /*1080*/  @P2 IMAD.MOV.U32 R11, RZ, RZ, RZ ;  /* 0x000000ffff0b2224 */ /* 0x000fe400078e00ff */
[----:B------:R-:W-:Y:S02]  /*1090*/  @!P2 IMAD.MOV.U32 R13, RZ, RZ, R6 ;  /* 0x000000ffff0da224 */ /* 0x000fe400078e0006 */
[----:B------:R-:W-:Y:S02]  /*10a0*/  @P2 IMAD.IADD R10, R9, 0x1, R11 ;  /* 0x00000001090a2824 */ /* 0x000fe400078e020b */
[----:B------:R-:W-:Y:S01]  /*10b0*/  @!P2 IMAD.MOV.U32 R10, RZ, RZ, R7 ;  /* 0x000000ffff0aa224 */ /* 0x000fe200078e0007 */
[----:B------:R0:W-:Y:S01]  /*10c0*/  STL [R1+0x88], R13 ;  /* 0x0000880d01007387 */ /* 0x0001e20000100800 */
[----:B------:R-:W-:Y:S02]  /*10d0*/  IMAD.MOV.U32 R17, RZ, RZ, R13 ;  /* 0x000000ffff117224 */ /* 0x000fe400078e000d */
[----:B------:R-:W-:Y:S01]  /*10e0*/  IMAD.MOV.U32 R22, RZ, RZ, R10 ;  /* 0x000000ffff167224 */ /* 0x000fe200078e000a */
[----:B------:R0:W-:Y:S01]  /*10f0*/  STL [R1+0x84], R10 ;  /* 0x0000840a01007387 */ /* 0x0001e20000100800 */
[----:B------:R-:W-:Y:S05]  /*1100*/  @P0 BRA `(.L_x_12) ;  /* 0x0000000000280947 */ /* 0x000fea0003800000 */
[----:B------:R-:W-:Y:S01]  /*1110*/  IADD3 R17, P0, R17, UR22, RZ ;  /* 0x0000001611117c10 */ /* 0x000fe2000ff1e0ff */
[----:B------:R-:W-:Y:S02]  /*1120*/  UISETP.GE.U32.AND UP0, UPT, UR14, 0x16, UPT ;  /* 0x000000160e00788c */ /* 0x000fe4000bf06070 */
[----:B------:R-:W-:Y:S01]  /*1130*/  UIMAD.WIDE.U32 UR4, UR14, -0x45d1745d, URZ ;  /* 0xba2e8ba30e0478a5 */ /* 0x000fe2000f8e003f */
[----:B------:R-:W-:Y:S01]  /*1140*/  IADD3.X R22, R22, UR15, RZ, P0, !PT ;  /* 0x0000000f16167c10 */ /* 0x000fe200087fe4ff */
[----:B------:R1:W-:Y:S02]  /*1150*/  STL [R1+0x88], R17 ;  /* 0x0000881101007387 */ /* 0x0003e40000100800 */
[----:B------:R-:W-:Y:S02]  /*1160*/  USHF.R.U32.HI UR5, URZ, 0x4, UR5 ;  /* 0x000000043f057899 */ /* 0x000fe40008011605 */
[----:B------:R1:W-:Y:S01]  /*1170*/  STL [R1+0x84], R22 ;  /* 0x0000841601007387 */ /* 0x0003e20000100800 */
[----:B------:R-:W-:-:S02]  /*1180*/  UMOV UR4, URZ ;  /* 0x0000003f00047c82 */ /* 0x000fc40008000000 */
[----:B------:R-:W-:Y:S02]  /*1190*/  @UP0 ULOP3.LUT UR4, UR5, 0x1, URZ, 0xc0, !UPT ;  /* 0x0000000105040892 */ /* 0x000fe4000f8ec03f */
[----:B------:R-:W-:-:S12]  /*11a0*/  UIMAD UR5, UR5, -0x16, UR14 ;  /* 0xffffffea050578a4 */ /* 0x000fd8000f8e020e */
.L_x_12:
[----:B------:R-:W-:Y:S01]  /*11b0*/  IMAD.MOV.U32 R8, RZ, RZ, -0x1 ;  /* 0xffffffffff087424 */ /* 0x000fe200078e00ff */
[----:B------:R-:W-:Y:S01]  /*11c0*/  ISETP.GE.U32.AND P0, PT, R17, UR18, PT ;  /* 0x0000001211007c0c */ /* 0x000fe2000bf06070 */
[----:B------:R-:W-:Y:S01]  /*11d0*/  IMAD.MOV.U32 R6, RZ, RZ, -0x1 ;  /* 0xffffffffff067424 */ /* 0x000fe200078e00ff */
[----:B------:R-:W-:Y:S01]  /*11e0*/  PRMT R0, RZ, 0x7610, R0 ;  /* 0x00007610ff007816 */ /* 0x000fe20000000000 */
[----:B------:R-:W-:Y:S01]  /*11f0*/  IMAD.MOV.U32 R7, RZ, RZ, -0x1 ;  /* 0xffffffffff077424 */ /* 0x000fe200078e00ff */
[----:B------:R2:W-:Y:S01]  /*1200*/  STL [R1+0x8c], R8 ;  /* 0x00008c0801007387 */ /* 0x0005e20000100800 */
[----:B------:R-:W-:-:S03]  /*1210*/  ISETP.GE.U32.AND.EX P0, PT, R22, UR19, PT, P0 ;  /* 0x0000001316007c0c */ /* 0x000fc6000bf06100 */
[----:B------:R2:W-:Y:S04]  /*1220*/  STL [R1+0x7c], R6 ;  /* 0x00007c0601007387 */ /* 0x0005e80000100800 */
[----:B------:R2:W-:Y:S06]  /*1230*/  STL [R1+0x90], R7 ;  /* 0x0000900701007387 */ /* 0x0005ec0000100800 */
[----:B------:R-:W-:Y:S05]  /*1240*/  @P0 BRA `(.L_x_13) ;  /* 0x0000000400380947 */ /* 0x000fea0003800000 */
[----:B------:R-:W3:Y:S01]  /*1250*/  LDC.64 R18, c[0x0][0x628] ;  /* 0x00018a00ff127b82 */ /* 0x000ee20000000a00 */
[----:B--2---:R-:W-:Y:S02]  /*1260*/  IMAD.MOV.U32 R6, RZ, RZ, R17 ;  /* 0x000000ffff067224 */ /* 0x004fe400078e0011 */
[----:B------:R-:W-:-:S05]  /*1270*/  IMAD.MOV.U32 R7, RZ, RZ, R22 ;  /* 0x000000ffff077224 */ /* 0x000fca00078e0016 */
[----:B------:R-:W2:Y:S08]  /*1280*/  LDC R0, c[0x0][0x630] ;  /* 0x00018c00ff007b82 */ /* 0x000eb00000000800 */
[----:B------:R-:W4:Y:S01]  /*1290*/  LDC.64 R20, c[0x0][0x620] ;  /* 0x00018800ff147b82 */ /* 0x000f220000000a00 */
[----:B---3--:R-:W-:-:S04]  /*12a0*/  ISETP.NE.U32.AND P0, PT, R18, RZ, PT ;  /* 0x000000ff1200720c */ /* 0x008fc80003f05070 */
[----:B------:R-:W-:-:S13]  /*12b0*/  ISETP.NE.AND.EX P0, PT, R19, RZ, PT, P0 ;  /* 0x000000ff1300720c */ /* 0x000fda0003f05300 */
[----:B--2-4-:R-:W-:Y:S05]  /*12c0*/  @!P0 BRA `(.L_x_14) ;  /* 0x0000000000288947 */ /* 0x014fea0003800000 */
[----:B------:R-:W2:Y:S02]  /*12d0*/  LDC R11, c[0x0][0x634] ;  /* 0x00018d00ff0b7b82 */ /* 0x000ea40000000800 */
[----:B--2---:R-:W-:-:S05]  /*12e0*/  IADD3 R11, P0, R17, R11, RZ ;  /* 0x0000000b110b7210 */ /* 0x004fca0007f1e0ff */
[----:B0-----:R-:W-:-:S04]  /*12f0*/  IMAD.X R13, RZ, RZ, R22, P0 ;  /* 0x000000ffff0d7224 */ /* 0x001fc800000e0616 */
[----:B------:R-:W-:-:S04]  /*1300*/  IMAD.WIDE.U32 R6, R13, R18, RZ ;  /* 0x000000120d067225 */ /* 0x000fc800078e00ff */
[----:B------:R-:W-:-:S04]  /*1310*/  IMAD.WIDE.U32 R8, P0, R11, R19, R6 ;  /* 0x000000130b087225 */ /* 0x000fc80007800006 */
[----:B------:R-:W-:-:S04]  /*1320*/  IMAD.WIDE.U32 R6, R11, R18, RZ ;  /* 0x000000120b067225 */ /* 0x000fc800078e00ff */
[----:B------:R-:W-:Y:S01]  /*1330*/  IMAD.X R11, RZ, RZ, RZ, P0 ;  /* 0x000000ffff0b7224 */ /* 0x000fe200000e06ff */
[----:B------:R-:W-:Y:S01]  /*1340*/  IADD3 RZ, P0, R7, R8, RZ ;  /* 0x0000000807ff7210 */ /* 0x000fe20007f1e0ff */
[----:B------:R-:W-:-:S04]  /*1350*/  IMAD.MOV.U32 R10, RZ, RZ, R9 ;  /* 0x000000ffff0a7224 */ /* 0x000fc800078e0009 */
[----:B------:R-:W-:-:S08]  /*1360*/  IMAD.WIDE.U32.X R6, R13, R19, R10, P0 ;  /* 0x000000130d067225 */ /* 0x000fd000000e040a */
.L_x_14:
[-CC-:B------:R-:W-:Y:S01]  /*1370*/  SHF.R.U64 R27, R6, R0.reuse, R7.reuse ;  /* 0x00000000061b7219 */ /* 0x180fe20000001207 */
[----:B------:R-:W2:Y:S01]  /*1380*/  LDC.64 R24, c[0x0][0x640] ;  /* 0x00019000ff187b82 */ /* 0x000ea20000000a00 */
[----:B------:R-:W-:Y:S01]  /*1390*/  SHF.R.U32.HI R0, RZ, R0, R7 ;  /* 0x00000000ff007219 */ /* 0x000fe20000011607 */
[----:B------:R-:W-:Y:S01]  /*13a0*/  IMAD.MOV.U32 R6, RZ, RZ, R17 ;  /* 0x000000ffff067224 */ /* 0x000fe200078e0011 */
[----:B------:R-:W-:-:S05]  /*13b0*/  IADD3 R9, P0, RZ, -R27, RZ ;  /* 0x8000001bff097210 */ /* 0x000fca0007f1e0ff */
[----:B------:R-:W3:Y:S01]  /*13c0*/  LDC R8, c[0x0][0x618] ;  /* 0x00018600ff087b82 */ /* 0x000ee20000000800 */
[----:B------:R-:W-:-:S04]  /*13d0*/  IMAD.X R7, RZ, RZ, ~R0, P0 ;  /* 0x000000ffff077224 */ /* 0x000fc800000e0e00 */
[-C--:B------:R-:W-:Y:S02]  /*13e0*/  IMAD R0, R7, R20.reuse, RZ ;  /* 0x0000001407007224 */ /* 0x080fe400078e02ff */
[----:B------:R-:W-:Y:S01]  /*13f0*/  IMAD.MOV.U32 R7, RZ, RZ, R22 ;  /* 0x000000ffff077224 */ /* 0x000fe200078e0016 */
[----:B------:R-:W4:Y:S01]  /*1400*/  LDC R11, c[0x0][0x608] ;  /* 0x00018200ff0b7b82 */ /* 0x000f220000000800 */
[----:B-1----:R-:W-:Y:S02]  /*1410*/  IMAD.MOV.U32 R22, RZ, RZ, 0x1 ;  /* 0x00000001ff167424 */ /* 0x002fe400078e00ff */
[----:B------:R-:W-:-:S04]  /*1420*/  IMAD.WIDE.U32 R6, R9, R20, R6 ;  /* 0x0000001409067225 */ /* 0x000fc800078e0006 */
[----:B------:R-:W-:Y:S01]  /*1430*/  IMAD R9, R9, R21, R0 ;  /* 0x0000001509097224 */ /* 0x000fe200078e0200 */
[----:B------:R-:W1:Y:S01]  /*1440*/  LDC R23, c[0x0][0x658] ;  /* 0x00019600ff177b82 */ /* 0x000e620000000800 */
[----:B--2---:R-:W-:Y:S01]  /*1450*/  ISETP.NE.U32.AND P0, PT, R24, RZ, PT ;  /* 0x000000ff1800720c */ /* 0x004fe20003f05070 */
[----:B------:R-:W-:Y:S02]  /*1460*/  IMAD.MOV.U32 R0, RZ, RZ, -0x1 ;  /* 0xffffffffff007424 */ /* 0x000fe400078e00ff */
[----:B------:R-:W-:Y:S01]  /*1470*/  IMAD.IADD R7, R7, 0x1, R9 ;  /* 0x0000000107077824 */ /* 0x000fe200078e0209 */
[----:B------:R-:W-:-:S03]  /*1480*/  ISETP.NE.AND.EX P0, PT, R25, RZ, PT, P0 ;  /* 0x000000ff1900720c */ /* 0x000fc60003f05300 */
[----:B------:R-:W2:Y:S01]  /*1490*/  LDC R21, c[0x0][0x600] ;  /* 0x00018000ff157b82 */ /* 0x000ea20000000800 */
[-CC-:B---3--:R-:W-:Y:S02]  /*14a0*/  SHF.R.U64 R19, R6, R8.reuse, R7.reuse ;  /* 0x0000000806137219 */ /* 0x188fe40000001207 */
[----:B------:R-:W-:-:S05]  /*14b0*/  SHF.R.U32.HI R6, RZ, R8, R7 ;  /* 0x00000008ff067219 */ /* 0x000fca0000011607 */
[----:B------:R-:W3:Y:S01]  /*14c0*/  LDC R18, c[0x0][0x648] ;  /* 0x00019200ff127b82 */ /* 0x000ee20000000800 */
[-CC-:B----4-:R-:W-:Y:S02]  /*14d0*/  SHF.R.U64 R28, R19, R11.reuse, R6.reuse ;  /* 0x0000000b131c7219 */ /* 0x190fe40000001206 */
[----:B------:R-:W-:-:S05]  /*14e0*/  SHF.R.U32.HI R6, RZ, R11, R6 ;  /* 0x0000000bff067219 */ /* 0x000fca0000011606 */
[----:B------:R-:W4:Y:S01]  /*14f0*/  LDC R20, c[0x0][0x638] ;  /* 0x00018e00ff147b82 */ /* 0x000f220000000800 */
[-CC-:B-1----:R-:W-:Y:S02]  /*1500*/  SHF.R.U64 R30, R28, R23.reuse, R6.reuse ;  /* 0x000000171c1e7219 */ /* 0x182fe40000001206 */
[-C--:B------:R-:W-:Y:S02]  /*1510*/  SHF.L.U32 R0, R0, R23.reuse, RZ ;  /* 0x0000001700007219 */ /* 0x080fe400000006ff */
[----:B------:R-:W-:Y:S01]  /*1520*/  SHF.R.U32.HI R7, RZ, R23, R6 ;  /* 0x00000017ff077219 */ /* 0x000fe20000011606 */
[----:B------:R-:W-:Y:S01]  /*1530*/  IMAD.MOV.U32 R6, RZ, RZ, R30 ;  /* 0x000000ffff067224 */ /* 0x000fe200078e001e */
[----:B0-----:R-:W-:Y:S01]  /*1540*/  LOP3.LUT R13, RZ, R0, RZ, 0x33, !PT ;  /* 0x00000000ff0d7212 */ /* 0x001fe200078e33ff */
[----:B------:R-:W0:Y:S01]  /*1550*/  LDC R26, c[0x0][0x610] ;  /* 0x00018400ff1a7b82 */ /* 0x000e220000000800 */
[----:B------:R-:W-:Y:S05]  /*1560*/  @!P0 BRA `(.L_x_15) ;  /* 0x0000000000288947 */ /* 0x000fea0003800000 */
[----:B------:R-:W1:Y:S02]  /*1570*/  LDC R11, c[0x0][0x64c] ;  /* 0x00019300ff0b7b82 */ /* 0x000e640000000800 */
[----:B-1----:R-:W-:-:S05]  /*1580*/  IADD3 R11, P0, R30, R11, RZ ;  /* 0x0000000b1e0b7210 */ /* 0x002fca0007f1e0ff */
[----:B------:R-:W-:-:S04]  /*1590*/  IMAD.X R17, RZ, RZ, R7, P0 ;  /* 0x000000ffff117224 */ /* 0x000fc800000e0607 */
[----:B------:R-:W-:-:S04]  /*15a0*/  IMAD.WIDE.U32 R6, R17, R24, RZ ;  /* 0x0000001811067225 */ /* 0x000fc800078e00ff */
[----:B------:R-:W-:-:S04]  /*15b0*/  IMAD.WIDE.U32 R8, P0, R11, R25, R6 ;  /* 0x000000190b087225 */ /* 0x000fc80007800006 */
[----:B------:R-:W-:-:S04]  /*15c0*/  IMAD.WIDE.U32 R6, R11, R24, RZ ;  /* 0x000000180b067225 */ /* 0x000fc800078e00ff */
[----:B------:R-:W-:Y:S01]  /*15d0*/  IMAD.X R11, RZ, RZ, RZ, P0 ;  /* 0x000000ffff0b7224 */ /* 0x000fe200000e06ff */
[----:B------:R-:W-:Y:S01]  /*15e0*/  IADD3 RZ, P0, R7, R8, RZ ;  /* 0x0000000807ff7210 */ /* 0x000fe20007f1e0ff */
[----:B------:R-:W-:-:S04]  /*15f0*/  IMAD.MOV.U32 R10, RZ, RZ, R9 ;  /* 0x000000ffff0a7224 */ /* 0x000fc800078e0009 */
[----:B------:R-:W-:-:S08]  /*1600*/  IMAD.WIDE.U32.X R6, R17, R25, R10, P0 ;  /* 0x0000001911067225 */ /* 0x000fd000000e040a */
.L_x_15:
[----:B---3--:R-:W-:Y:S01]  /*1610*/  SHF.R.U64 R5, R6, R18, R7 ;  /* 0x0000001206057219 */ /* 0x008fe20000001207 */
[----:B--2---:R-:W-:Y:S01]  /*1620*/  VIADD R6, R21, 0xffffffff ;  /* 0xffffffff15067836 */ /* 0x004fe20000000000 */
[----:B------:R-:W-:Y:S01]  /*1630*/  SHF.L.U32 R0, R22, R23, RZ ;  /* 0x0000001716007219 */ /* 0x000fe200000006ff */
[----:B------:R-:W-:Y:S01]  /*1640*/  @P2 IMAD R14, R15, R16, R4 ;  /* 0x000000100f0e2224 */ /* 0x000fe200078e0204 */
[----:B------:R-:W-:Y:S01]  /*1650*/  LOP3.LUT R13, R28, R13, RZ, 0xc0, !PT ;  /* 0x0000000d1c0d7212 */ /* 0x000fe200078ec0ff */
[----:B------:R-:W-:-:S04]  /*1660*/  IMAD.MOV R7, RZ, RZ, -R5 ;  /* 0x000000ffff077224 */ /* 0x000fc800078e0a05 */
[----:B------:R-:W-:Y:S01]  /*1670*/  IMAD R13, R0, R5, R13 ;  /* 0x00000005000d7224 */ /* 0x000fe200078e020d */
[----:B------:R-:W-:Y:S01]  /*1680*/  LOP3.LUT R5, R19, R6, RZ, 0xc0, !PT ;  /* 0x0000000613057212 */ /* 0x000fe200078ec0ff */
[----:B----4-:R-:W-:Y:S02]  /*1690*/  IMAD R0, R7, R20, R30 ;  /* 0x0000001407007224 */ /* 0x010fe400078e021e */
[----:B------:R-:W-:Y:S02]  /*16a0*/  IMAD.MOV.U32 R6, RZ, RZ, 0x1 ;  /* 0x00000001ff067424 */ /* 0x000fe400078e00ff */
[----:B0-----:R-:W-:Y:S02]  /*16b0*/  IMAD R4, R13, R26, R14 ;  /* 0x0000001a0d047224 */ /* 0x001fe400078e020e */
[----:B------:R-:W-:Y:S01]  /*16c0*/  IMAD R5, R0, R21, R5 ;  /* 0x0000001500057224 */ /* 0x000fe200078e0205 */
[----:B------:R-:W-:-:S04]  /*16d0*/  PRMT R0, R6, 0x7610, R0 ;  /* 0x0000761006007816 */ /* 0x000fc80000000000 */
[----:B------:R-:W-:Y:S02]  /*16e0*/  SEL R6, R5, R4, !P2 ;  /* 0x0000000405067207 */ /* 0x000fe40005000000 */
[----:B------:R-:W-:-:S03]  /*16f0*/  SEL R4, R4, R5, !P2 ;  /* 0x0000000504047207 */ /* 0x000fc60005000000 */
[----:B------:R3:W-:Y:S04]  /*1700*/  STL [R1+0x90], R6 ;  /* 0x0000900601007387 */ /* 0x0007e80000100800 */
[----:B------:R3:W-:Y:S04]  /*1710*/  STL [R1+0x7c], R27 ;  /* 0x00007c1b01007387 */ /* 0x0007e80000100800 */
[----:B------:R3:W-:Y:S02]  /*1720*/  STL [R1+0x8c], R4 ;  /* 0x00008c0401007387 */ /* 0x0007e40000100800 */
.L_x_13:
[----:B------:R-:W-:Y:S05]  /*1730*/  @!P1 BRA `(.L_x_16) ;  /* 0x00000000000c9947 */ /* 0x000fea0003800000 */
[----:B------:R-:W-:Y:S01]  /*1740*/  UCGABAR_WAIT ;  /* 0x0000000000007dc7 */ /* 0x000fe20008000000 */
[----:B------:R-:W-:Y:S01]  /*1750*/  CCTL.IVALL ;  /* 0x00000000ff00798f */ /* 0x000fe20002000000 */
[----:B------:R-:W-:Y:S05]  /*1760*/  BRA `(.L_x_17) ;  /* 0x0000000000047947 */ /* 0x000fea0003800000 */
.L_x_16:
[----:B------:R-:W-:Y:S06]  /*1770*/  BAR.SYNC.DEFER_BLOCKING 0x0 ;  /* 0x0000000000007b1d */ /* 0x000fec0000010000 */
.L_x_17:
[----:B------:R-:W-:Y:S05]  /*1780*/  @!P3 BRA `(.L_x_18) ;  /* 0x000000d800d8b947 */ /* 0x000fea0003800000 */
[----:B------:R-:W-:-:S06]  /*1790*/  UISETP.GT.U32.AND UP0, UPT, UR12, 0x1, UPT ;  /* 0x000000010c00788c */ /* 0x000fcc000bf04070 */
[----:B------:R-:W-:-:S13]  /*17a0*/  PLOP3.LUT P0, PT, PT, PT, UP0, 0x80, 0x0 ;  /* 0x000000000000781c */ /* 0x000fda0003f0f008 */
[----:B------:R-:W-:Y:S05]  /*17b0*/  @P0 EXIT ;  /* 0x000000000000094d */ /* 0x000fea0003800000 */
.L_x_19:
[----:B------:R-:W-:-:S08]  /*17c0*/  NOP ;  /* 0x0000000000007918 */ /* 0x000fd00000000000 */
[----:B------:R-:W4:Y:S02]  /*17d0*/  USETMAXREG.TRY_ALLOC.CTAPOOL UP0, 0xe8 ;  /* 0x000000e8000079c8 */ /* 0x000f240008000600 */
[----:B----4-:R-:W-:-:S13]  /*17e0*/  PLOP3.LUT P0, PT, PT, PT, UP0, 0x80, 0x0 ;  /* 0x000000000000781c */ /* 0x010fda0003f0f008 */
[----:B------:R-:W-:Y:S05]  /*17f0*/  @!P0 BRA `(.L_x_19) ;  /* 0xfffffffc00f08947 */ /* 0x000fea000383ffff */
[----:B------:R-:W-:-:S13]  /*1800*/  LOP3.LUT P0, RZ, R0, 0xff, RZ, 0xc0, !PT ;  /* 0x000000ff00ff7812 */ /* 0x000fda000780c0ff */
[----:B------:R-:W-:Y:S05]  /*1810*/  @!P0 EXIT ;  /* 0x000000000000894d */ /* 0x000fea0003800000 */
[----:B------:R-:W4:Y:S01]  /*1820*/  S2UR UR6, SR_CgaCtaId ;  /* 0x00000000000679c3 */ /* 0x000f220000008800 */
[CC--:B------:R-:W-:Y:S01]  /*1830*/  LEA.HI R0, R12.reuse, R3.reuse, RZ, 0x2 ;  /* 0x000000030c007211 */ /* 0x0c0fe200078f10ff */
[----:B------:R-:W-:Y:S01]  /*1840*/  UIADD3 UR7, UR17, -0x1, URZ ;  /* 0xffffffff11077890 */ /* 0x000fe2000fffe03f */
[----:B------:R-:W-:Y:S01]  /*1850*/  LEA.HI R3, R12, R3, RZ, 0x5 ;  /* 0x000000030c037211 */ /* 0x000fe200078f28ff */
[----:B------:R-:W-:Y:S01]  /*1860*/  UMOV UR12, 0x400 ;  /* 0x00000400000c7882 */ /* 0x000fe20000000000 */
[--C-:B------:R-:W-:Y:S01]  /*1870*/  SHF.R.S32.HI R2, RZ, 0x2, R0.reuse ;  /* 0x00000002ff027819 */ /* 0x100fe20000011400 */
[----:B------:R-:W-:Y:S01]  /*1880*/  UISETP.LT.AND UP0, UPT, UR14, 0x1, UPT ;  /* 0x000000010e00788c */ /* 0x000fe2000bf01270 */
[----:B------:R-:W-:Y:S01]  /*1890*/  SHF.R.S32.HI R5, RZ, 0x1f, R0 ;  /* 0x0000001fff057819 */ /* 0x000fe20000011400 */
[----:B------:R-:W-:Y:S02]  /*18a0*/  ULOP3.LUT UR27, UR13, 0x1, URZ, 0xfc, !UPT ;  /* 0x000000010d1b7892 */ /* 0x000fe4000f8efc3f */
[----:B------:R-:W-:Y:S01]  /*18b0*/  USEL UR16, UR14, 0x1, UP0 ;  /* 0x000000010e107887 */ /* 0x000fe20008000000 */
[----:B------:R-:W-:Y:S01]  /*18c0*/  LEA.HI R5, R5, R2, RZ, 0x3 ;  /* 0x0000000205057211 */ /* 0x000fe200078f18ff */
[----:B------:R-:W-:-:S02]  /*18d0*/  UISETP.NE.AND UP0, UPT, UR7, URZ, UPT ;  /* 0x0000003f0700728c */ /* 0x000fc4000bf05270 */
[----:B------:R-:W-:Y:S01]  /*18e0*/  USHF.L.U32 UR28, UR14, 0x1, URZ ;  /* 0x000000010e1c7899 */ /* 0x000fe2000800063f */
[----:B------:R-:W-:Y:S01]  /*18f0*/  LOP3.LUT R5, R5, 0xfffffff8, RZ, 0xc0, !PT ;  /* 0xfffffff805057812 */ /* 0x000fe200078ec0ff */
[----:B------:R-:W-:Y:S02]  /*1900*/  UIADD3 UR16, -UR16, UR14, URZ ;  /* 0x0000000e10107290 */ /* 0x000fe4000fffe13f */
[----:B------:R-:W-:Y:S02]  /*1910*/  USEL UR30, URZ, 0x1, UP0 ;  /* 0x000000013f1e7887 */ /* 0x000fe40008000000 */
[----:B------:R-:W-:Y:S01]  /*1920*/  IMAD.IADD R2, R2, 0x1, -R5 ;  /* 0x0000000102027824 */ /* 0x000fe200078e0a05 */
[----:B------:R-:W-:Y:S01]  /*1930*/  SHF.R.S32.HI R5, RZ, 0x5, R3 ;  /* 0x00000005ff057819 */ /* 0x000fe20000011403 */
[----:B----4-:R-:W-:-:S03]  /*1940*/  ULEA UR12, UR6, UR12, 0x18 ;  /* 0x0000000c060c7291 */ /* 0x010fc6000f8ec03f */
[--C-:B------:R-:W-:Y:S01]  /*1950*/  SHF.R.S32.HI R3, RZ, 0x1f, R2.reuse ;  /* 0x0000001fff037819 */ /* 0x100fe20000011402 */
[----:B------:R-:W-:Y:S01]  /*1960*/  USHF.L.U32 UR6, UR7, 0x3, URZ ;  /* 0x0000000307067899 */ /* 0x000fe2000800063f */
[C-C-:B------:R-:W-:Y:S01]  /*1970*/  IMAD R0, R5.reuse, -0x10, -R2.reuse ;  /* 0xfffffff005007824 */ /* 0x140fe200078e0a02 */
[----:B------:R-:W-:Y:S02]  /*1980*/  UIADD3 UR29, UR12, 0x170, URZ ;  /* 0x000001700c1d7890 */ /* 0x000fe4000fffe03f */
[----:B------:R-:W-:Y:S01]  /*1990*/  ULOP3.LUT UR6, UR6, 0x8, URZ, 0xc0, !UPT ;  /* 0x0000000806067892 */ /* 0x000fe2000f8ec03f */
[----:B------:R-:W-:Y:S01]  /*19a0*/  IMAD.WIDE R2, R5, 0x10, R2 ;  /* 0x0000001005027825 */ /* 0x000fe200078e0202 */
[----:B------:R-:W-:Y:S02]  /*19b0*/  ULEA UR17, UR17, UR29, 0x3 ;  /* 0x0000001d11117291 */ /* 0x000fe4000f8e183f */
[----:B------:R-:W-:Y:S02]  /*19c0*/  ULOP3.LUT UR31, UR6, 0x8, URZ, 0x3c, !UPT ;  /* 0x00000008061f7892 */ /* 0x000fe4000f8e3c3f */
[----:B------:R-:W-:-:S03]  /*19d0*/  ULOP3.LUT UR18, UR6, 0x18, URZ, 0x3c, !UPT ;  /* 0x0000001806127892 */ /* 0x000fc6000f8e3c3f */
[----:B------:R-:W-:Y:S02]  /*19e0*/  ULDC UR6, c[0x0][0x284] ;  /* 0x0000a10000067ab9 */ /* 0x000fe40000000800 */
[----:B------:R-:W-:-:S05]  /*19f0*/  VIADD R0, R0, UR6 ;  /* 0x0000000600007c36 */ /* 0x000fca0008000000 */
[----:B------:R4:W-:Y:S04]  /*1a00*/  STL [R1+0x94], R0 ;  /* 0x0000940001007387 */ /* 0x0009e80000100800 */
[----:B------:R4:W-:Y:S02]  /*1a10*/  STL.64 [R1+0x98], R2 ;  /* 0x0000980201007387 */ /* 0x0009e40000100a00 */
.L_x_302:
[----:B----4-:R-:W-:Y:S01]  /*1a20*/  IMAD.U32 R0, RZ, RZ, UR30 ;  /* 0x0000001eff007e24 */ /* 0x010fe2000f8e00ff */
[----:B0-2---:R-:W4:Y:S01]  /*1a30*/  LDC R2, c[0x0][0x28c] ;  /* 0x0000a300ff027b82 */ /* 0x005f220000000800 */
[----:B------:R-:W-:Y:S01]  /*1a40*/  UMOV UR6, URZ ;  /* 0x0000003f00067c82 */ /* 0x000fe20008000000 */
[----:B------:R-:W-:Y:S02]  /*1a50*/  UMOV UR19, UR5 ;  /* 0x0000000500137c82 */ /* 0x000fe40008000000 */
[----:B------:R-:W-:-:S04]  /*1a60*/  SHF.L.U32 R0, R0, 0x1f, RZ ;  /* 0x0000001f00007819 */ /* 0x000fc800000006ff */
[----:B------:R-:W5:Y:S01]  /*1a70*/  SYNCS.PHASECHK.TRANS64.TRYWAIT P0, [UR17+-0x8], R0 ;  /* 0xfffff800ff0075a7 */ /* 0x000f620008000151 */
[----:B----4-:R-:W-:Y:S01]  /*1a80*/  ISETP.GE.AND P1, PT, R2, 0x1, PT ;  /* 0x000000010200780c */ /* 0x010fe20003f26270 */
[----:B-----5:R-:W-:-:S12]  /*1a90*/  @!P0 BRA `(.L_x_20) ;  /* 0x000000f400148947 */ /* 0x020fd80003800000 */
.L_x_342:
[----:B------:R0:W-:Y:S01]  /*1aa0*/  STL [R1+0x74], RZ ;  /* 0x000074ff01007387 */ /* 0x0001e20000100800 */
[----:B------:R-:W-:Y:S01]  /*1ab0*/  UMOV UR7, URZ ;  /* 0x0000003f00077c82 */ /* 0x000fe20008000000 */
[----:B------:R-:W-:Y:S01]  /*1ac0*/  UMOV UR8, URZ ;  /* 0x0000003f00087c82 */ /* 0x000fe20008000000 */
[----:B----4-:R-:W-:Y:S01]  /*1ad0*/  IMAD.MOV.U32 R0, RZ, RZ, RZ ;  /* 0x000000ffff007224 */ /* 0x010fe200078e00ff */
[----:B------:R4:W-:Y:S01]  /*1ae0*/  STL [R1+0x70], RZ ;  /* 0x000070ff01007387 */ /* 0x0009e20000100800 */
[----:B------:R-:W-:Y:S02]  /*1af0*/  CS2R R2, SRZ ;  /* 0x0000000000027805 */ /* 0x000fe4000001ff00 */
[----:B---3--:R-:W-:Y:S02]  /*1b00*/  CS2R R4, SRZ ;  /* 0x0000000000047805 */ /* 0x008fe4000001ff00 */
[----:B--2---:R-:W-:Y:S01]  /*1b10*/  CS2R R6, SRZ ;  /* 0x0000000000067805 */ /* 0x004fe2000001ff00 */
[----:B------:R4:W-:Y:S01]  /*1b20*/  STL [R1+0x6c], RZ ;  /* 0x00006cff01007387 */ /* 0x0009e20000100800 */
[----:B------:R-:W-:-:S02]  /*1b30*/  CS2R R8, SRZ ;  /* 0x0000000000087805 */ /* 0x000fc4000001ff00 */
[----:B0-----:R-:W-:Y:S02]  /*1b40*/  CS2R R10, SRZ ;  /* 0x00000000000a7805 */ /* 0x001fe4000001ff00 */
[----:B------:R-:W-:Y:S01]  /*1b50*/  CS2R R12, SRZ ;  /* 0x00000000000c7805 */ /* 0x000fe2000001ff00 */
[----:B------:R4:W-:Y:S01]  /*1b60*/  STL [R1+0x68], RZ ;  /* 0x000068ff01007387 */ /* 0x0009e20000100800 */
[----:B------:R-:W-:Y:S02]  /*1b70*/  CS2R R14, SRZ ;  /* 0x00000000000e7805 */ /* 0x000fe4000001ff00 */
[----:B-1----:R-:W-:Y:S02]  /*1b80*/  CS2R R16, SRZ ;  /* 0x0000000000107805 */ /* 0x002fe4000001ff00 */
[----:B------:R-:W-:Y:S01]  /*1b90*/  CS2R R18, SRZ ;  /* 0x0000000000127805 */ /* 0x000fe2000001ff00 */
[----:B------:R4:W-:Y:S01]  /*1ba0*/  STL [R1+0x64], RZ ;  /* 0x000064ff01007387 */ /* 0x0009e20000100800 */
[----:B------:R-:W-:-:S02]  /*1bb0*/  CS2R R20, SRZ ;  /* 0x0000000000147805 */ /* 0x000fc4000001ff00 */
[----:B------:R-:W-:Y:S02]  /*1bc0*/  CS2R R22, SRZ ;  /* 0x0000000000167805 */ /* 0x000fe4000001ff00 */
[----:B------:R-:W-:Y:S01]  /*1bd0*/  CS2R R152, SRZ ;  /* 0x0000000000987805 */ /* 0x000fe2000001ff00 */
[----:B------:R4:W-:Y:S01]  /*1be0*/  STL [R1+0x60], RZ ;  /* 0x000060ff01007387 */ /* 0x0009e20000100800 */
[----:B------:R-:W-:Y:S02]  /*1bf0*/  CS2R R154, SRZ ;  /* 0x00000000009a7805 */ /* 0x000fe4000001ff00 */
[----:B------:R-:W-:Y:S02]  /*1c00*/  CS2R R156, SRZ ;  /* 0x00000000009c7805 */ /* 0x000fe4000001ff00 */
        /* <DEDUP_REMOVED lines=46> */
[----:B------:R-:W-:Y:S01]  /*1ef0*/  IMAD.MOV.U32 R226, RZ, RZ, RZ ;  /* 0x000000ffffe27224 */ /* 0x000fe200078e00ff */
[----:B------:R-:W-:Y:S01]  /*1f00*/  CS2R R24, SRZ ;  /* 0x0000000000187805 */ /* 0x000fe2000001ff00 */
[----:B------:R-:W-:Y:S01]  /*1f10*/  IMAD.U32 R227, RZ, RZ, UR4 ;  /* 0x00000004ffe37e24 */ /* 0x000fe2000f8e00ff */
[----:B------:R4:W-:Y:S01]  /*1f20*/  STL [R1+0x2c], RZ ;  /* 0x00002cff01007387 */ /* 0x0009e20000100800 */
[----:B------:R-:W-:Y:S02]  /*1f30*/  CS2R R26, SRZ ;  /* 0x00000000001a7805 */ /* 0x000fe4000001ff00 */
[----:B------:R-:W-:-:S02]  /*1f40*/  CS2R R28, SRZ ;  /* 0x00000000001c7805 */ /* 0x000fc4000001ff00 */
[----:B------:R-:W-:Y:S01]  /*1f50*/  CS2R R30, SRZ ;  /* 0x00000000001e7805 */ /* 0x000fe2000001ff00 */
[----:B------:R4:W-:Y:S01]  /*1f60*/  STL [R1+0x28], RZ ;  /* 0x000028ff01007387 */ /* 0x0009e20000100800 */
[----:B------:R-:W-:Y:S02]  /*1f70*/  CS2R R32, SRZ ;  /* 0x0000000000207805 */ /* 0x000fe4000001ff00 */
[----:B------:R-:W-:Y:S02]  /*1f80*/  CS2R R34, SRZ ;  /* 0x0000000000227805 */ /* 0x000fe4000001ff00 */
[----:B------:R-:W-:Y:S01]  /*1f90*/  CS2R R36, SRZ ;  /* 0x0000000000247805 */ /* 0x000fe2000001ff00 */
        /* <DEDUP_REMOVED lines=36> */
[----:B------:R4:W-:Y:S01]  /*21e0*/  STL [R1], RZ ;  /* 0x000000ff01007387 */ /* 0x0009e20000100800 */
[----:B------:R-:W-:Y:S02]  /*21f0*/  CS2R R92, SRZ ;  /* 0x00000000005c7805 */ /* 0x000fe4000001ff00 */
[----:B------:R-:W-:Y:S02]  /*2200*/  CS2R R94, SRZ ;  /* 0x00000000005e7805 */ /* 0x000fe4000001ff00 */
[----:B------:R-:W-:Y:S02]  /*2210*/  CS2R R96, SRZ ;  /* 0x0000000000607805 */ /* 0x000fe4000001ff00 */
[----:B------:R-:W-:Y:S02]  /*2220*/  CS2R R98, SRZ ;  /* 0x0000000000627805 */ /* 0x000fe4000001ff00 */
[----:B------:R-:W-:-:S02]  /*2230*/  CS2R R100, SRZ ;  /* 0x0000000000647805 */ /* 0x000fc4000001ff00 */
[----:B------:R-:W-:Y:S02]  /*2240*/  CS2R R102, SRZ ;  /* 0x0000000000667805 */ /* 0x000fe4000001ff00 */
        /* <DEDUP_REMOVED lines=23> */
[----:B------:R-:W-:Y:S01]  /*23c0*/  CS2R R150, SRZ ;  /* 0x0000000000967805 */ /* 0x000fe2000001ff00 */
[----:B----4-:R-:W-:Y:S06]  /*23d0*/  @!P1 BRA `(.L_x_21) ;  /* 0x0000001000609947 */ /* 0x010fec0003800000 */
[----:B------:R-:W-:-:S06]  /*23e0*/  UISETP.NE.AND UP0, UPT, UR27, 0x3, UPT ;  /* 0x000000031b00788c */ /* 0x000fcc000bf05270 */
[----:B------:R-:W-:-:S13]  /*23f0*/  PLOP3.LUT P1, PT, PT, PT, UP0, 0x80, 0x0 ;  /* 0x000000000000781c */ /* 0x000fda0003f2f008 */
[----:B------:R-:W-:Y:S05]  /*2400*/  @!P1 BRA `(.L_x_22) ;  /* 0x0000000000049947 */ /* 0x000fea0003800000 */
[----:B------:R-:W-:Y:S01]  /*2410*/  BPT.TRAP 0x1 ;  /* 0x000000040000795c */ /* 0x000fe20000300000 */
.L_x_22:
[----:B------:R-:W-:Y:S01]  /*2420*/  ULEA UR6, UR5, UR12, 0x3 ;  /* 0x0000000c05067291 */ /* 0x000fe2000f8e183f */
[----:B------:R-:W-:-:S05]  /*2430*/  IMAD.U32 R0, RZ, RZ, UR4 ;  /* 0x00000004ff007e24 */ /* 0x000fca000f8e00ff */
[----:B------:R-:W-:-:S04]  /*2440*/  SHF.L.U32 R0, R0, 0x1f, RZ ;  /* 0x0000001f00007819 */ /* 0x000fc800000006ff */
[----:B------:R0:W1:Y:S01]  /*2450*/  SYNCS.PHASECHK.TRANS64.TRYWAIT P0, [UR6], R0 ;  /* 0x00000000ff0075a7 */ /* 0x0000620008000146 */
[----:B------:R-:W-:Y:S05]  /*2460*/  @!P1 BRA `(.L_x_23) ;  /* 0x0000000000049947 */ /* 0x000fea0003800000 */
[----:B------:R-:W-:Y:S01]  /*2470*/  BPT.TRAP 0x1 ;  /* 0x000000040000795c */ /* 0x000fe20000300000 */
.L_x_23:
[----:B-1----:R-:W-:Y:S05]  /*2480*/  @P0 BRA `(.L_x_24) ;  /* 0x0000000000080947 */ /* 0x002fea0003800000 */
[----:B------:R-:W1:Y:S02]  /*2490*/  SYNCS.PHASECHK.TRANS64.TRYWAIT P0, [UR6], R0 ;  /* 0x00000000ff0075a7 */ /* 0x000e640008000146 */
[----:B-1----:R-:W-:Y:S05]  /*24a0*/  @!P0 BRA `(.L_x_25) ;  /* 0x000000e800a88947 */ /* 0x002fea0003800000 */
.L_x_24:
[----:B------:R2:W-:Y:S01]  /*24b0*/  STL [R1+0x74], RZ ;  /* 0x000074ff01007387 */ /* 0x0005e20000100800 */
[----:B------:R-:W-:Y:S01]  /*24c0*/  UIADD3 UR7, UR12, 0xb280, URZ ;  /* 0x0000b2800c077890 */ /* 0x000fe2000fffe03f */
[----:B------:R-:W-:Y:S01]  /*24d0*/  WARPGROUP.ARRIVE ;  /* 0x00000000000079c5 */ /* 0x000fe20000000000 */
[----:B------:R-:W-:Y:S01]  /*24e0*/  UIADD3 UR6, UR12, 0x280, URZ ;  /* 0x000002800c067890 */ /* 0x000fe2000fffe03f */
[----:B------:R2:W-:Y:S01]  /*24f0*/  STL [R1+0x70], RZ ;  /* 0x000070ff01007387 */ /* 0x0005e20000100800 */
[----:B------:R-:W-:Y:S01]  /*2500*/  USHF.R.U32.HI UR7, URZ, 0x4, UR7 ;  /* 0x000000043f077899 */ /* 0x000fe20008011607 */
[----:B01----:R-:W-:Y:S01]  /*2510*/  IMAD.MOV.U32 R0, RZ, RZ, RZ ;  /* 0x000000ffff007224 */ /* 0x003fe200078e00ff */
[----:B------:R-:W-:Y:S01]  /*2520*/  USHF.R.U32.HI UR6, URZ, 0x4, UR6 ;  /* 0x000000043f067899 */ /* 0x000fe20008011606 */
[----:B------:R2:W-:Y:S01]  /*2530*/  STL [R1+0x6c], RZ ;  /* 0x00006cff01007387 */ /* 0x0005e20000100800 */
[----:B------:R-:W-:Y:S01]  /*2540*/  ULOP3.LUT UR7, UR7, 0x3fff, URZ, 0xc0, !UPT ;  /* 0x00003fff07077892 */ /* 0x000fe2000f8ec03f */
[----:B------:R-:W-:Y:S01]  /*2550*/  CS2R R2, SRZ ;  /* 0x0000000000027805 */ /* 0x000fe2000001ff00 */
[----:B------:R-:W-:Y:S01]  /*2560*/  ULOP3.LUT UR6, UR6, 0x3fff, URZ, 0xc0, !UPT ;  /* 0x00003fff06067892 */ /* 0x000fe2000f8ec03f */
[----:B------:R2:W-:Y:S01]  /*2570*/  STL [R1+0x68], RZ ;  /* 0x000068ff01007387 */ /* 0x0005e20000100800 */
[----:B------:R-:W-:Y:S01]  /*2580*/  ULOP3.LUT UR7, UR7, 0x10000, URZ, 0xfc, !UPT ;  /* 0x0001000007077892 */ /* 0x000fe2000f8efc3f */
[----:B------:R-:W-:Y:S01]  /*2590*/  CS2R R4, SRZ ;  /* 0x0000000000047805 */ /* 0x000fe2000001ff00 */
[----:B------:R-:W-:Y:S01]  /*25a0*/  ULOP3.LUT UR6, UR6, 0x10000, URZ, 0xfc, !UPT ;  /* 0x0001000006067892 */ /* 0x000fe2000f8efc3f */
[----:B------:R2:W-:Y:S01]  /*25b0*/  STL [R1+0x64], RZ ;  /* 0x000064ff01007387 */ /* 0x0005e20000100800 */
[----:B------:R-:W-:Y:S01]  /*25c0*/  ULEA UR10, UR5, UR7, 0x9 ;  /* 0x00000007050a7291 */ /* 0x000fe2000f8e483f */
[----:B------:R-:W-:Y:S01]  /*25d0*/  CS2R R6, SRZ ;  /* 0x0000000000067805 */ /* 0x000fe2000001ff00 */
[----:B------:R-:W-:Y:S01]  /*25e0*/  ULEA UR8, UR5, UR6, 0x7 ;  /* 0x0000000605087291 */ /* 0x000fe2000f8e383f */
[----:B------:R2:W-:Y:S01]  /*25f0*/  STL [R1+0x60], RZ ;  /* 0x000060ff01007387 */ /* 0x0005e20000100800 */
[----:B------:R-:W-:Y:S01]  /*2600*/  ULDC UR7, c[0x0][0x50c] ;  /* 0x0001430000077ab9 */ /* 0x000fe20000000800 */
[----:B------:R-:W-:Y:S01]  /*2610*/  UMOV UR9, 0xc0000010 ;  /* 0xc000001000097882 */ /* 0x000fe20000000000 */
[----:B------:R-:W-:Y:S01]  /*2620*/  UISETP.NE.AND UP0, UPT, UR7, 0x1, UPT ;  /* 0x000000010700788c */ /* 0x000fe2000bf05270 */
[----:B------:R2:W-:Y:S01]  /*2630*/  STL [R1+0x5c], RZ ;  /* 0x00005cff01007387 */ /* 0x0005e20000100800 */
[----:B------:R-:W-:Y:S01]  /*2640*/  UMOV UR11, 0xc0000010 ;  /* 0xc0000010000b7882 */ /* 0x000fe20000000000 */
[----:B------:R-:W-:Y:S01]  /*2650*/  UMOV UR6, 0x1 ;  /* 0x0000000100067882 */ /* 0x000fe20000000000 */
[----:B------:R-:W-:Y:S01]  /*2660*/  USEL UR7, URZ, 0x1, UP0 ;  /* 0x000000013f077887 */ /* 0x000fe20008000000 */
[----:B------:R2:W-:Y:S01]  /*2670*/  STL [R1+0x58], RZ ;  /* 0x000058ff01007387 */ /* 0x0005e20000100800 */
[----:B------:R-:W-:Y:S01]  /*2680*/  QGMMA.64x256x32.F32.E4M3.E4M3 R24, gdesc[UR8], RZ, !UPT, gsb0 ;  /* 0x03e00000081879f3 */ /* 0x000fe2000c0008ff */
[----:B------:R-:W-:-:S02]  /*2690*/  CS2R R8, SRZ ;  /* 0x0000000000087805 */ /* 0x000fc4000001ff00 */
[----:B------:R-:W-:Y:S01]  /*26a0*/  CS2R R10, SRZ ;  /* 0x00000000000a7805 */ /* 0x000fe2000001ff00 */
[----:B------:R2:W-:Y:S01]  /*26b0*/  STL [R1+0x54], RZ ;  /* 0x000054ff01007387 */ /* 0x0005e20000100800 */
[----:B------:R-:W-:Y:S02]  /*26c0*/  ISETP.NE.AND P0, PT, RZ, UR7, PT ;  /* 0x00000007ff007c0c */ /* 0x000fe4000bf05270 */
        /* <DEDUP_REMOVED lines=56> */
[----:B------:R-:W-:Y:S01]  /*2a50*/  CS2R R224, SRZ ;  /* 0x0000000000e07805 */ /* 0x000fe2000001ff00 */
[----:B------:R-:W-:Y:S01]  /*2a60*/  IMAD.MOV.U32 R226, RZ, RZ, RZ ;  /* 0x000000ffffe27224 */ /* 0x000fe200078e00ff */
[----:B------:R2:W-:Y:S04]  /*2a70*/  STL [R1+0x18], RZ ;  /* 0x000018ff01007387 */ /* 0x0005e80000100800 */
[----:B------:R2:W-:Y:S04]  /*2a80*/  STL [R1+0x14], RZ ;  /* 0x000014ff01007387 */ /* 0x0005e80000100800 */
[----:B------:R2:W-:Y:S04]  /*2a90*/  STL [R1+0x10], RZ ;  /* 0x000010ff01007387 */ /* 0x0005e80000100800 */
[----:B------:R2:W-:Y:S04]  /*2aa0*/  STL [R1+0xc], RZ ;  /* 0x00000cff01007387 */ /* 0x0005e80000100800 */
[----:B------:R2:W-:Y:S04]  /*2ab0*/  STL [R1+0x8], RZ ;  /* 0x000008ff01007387 */ /* 0x0005e80000100800 */
[----:B------:R2:W-:Y:S04]  /*2ac0*/  STL [R1+0x4], RZ ;  /* 0x000004ff01007387 */ /* 0x0005e80000100800 */
[----:B------:R2:W-:Y:S01]  /*2ad0*/  STL [R1], RZ ;  /* 0x000000ff01007387 */ /* 0x0005e20000100800 */
[----:B------:R-:W-:Y:S05]  /*2ae0*/  @!P0 BRA `(.L_x_26) ;  /* 0x0000000800808947 */ /* 0x000fea0003800000 */
[----:B------:R-:W-:Y:S02]  /*2af0*/  WARPGROUP.DEPBAR.LE gsb0, 0x0 ;  /* 0x00008000000079c5 */ /* 0x000fe40000010000 */
[----:B------:R-:W-:-:S01]  /*2b00*/  FADD R227, RZ, R122 ;  /* 0x0000007affe37221 */ /* 0x000fc20000000000 */
[----:B------:R-:W-:Y:S01]  /*2b10*/  FADD R226, RZ, R24 ;  /* 0x00000018ffe27221 */ /* 0x000fe20000000000 */
[----:B------:R-:W-:-:S01]  /*2b20*/  FADD R225, RZ, R25 ;  /* 0x00000019ffe17221 */ /* 0x000fc20000000000 */
[----:B------:R-:W-:Y:S01]  /*2b30*/  FADD R224, RZ, R26 ;  /* 0x0000001affe07221 */ /* 0x000fe20000000000 */
[----:B------:R-:W-:-:S01]  /*2b40*/  FADD R223, RZ, R27 ;  /* 0x0000001bffdf7221 */ /* 0x000fc20000000000 */
[----:B------:R0:W-:Y:S01]  /*2b50*/  STL [R1], R227 ;  /* 0x000000e301007387 */ /* 0x0001e20000100800 */
[----:B------:R-:W-:-:S01]  /*2b60*/  FADD R222, RZ, R28 ;  /* 0x0000001cffde7221 */ /* 0x000fc20000000000 */
[----:B------:R-:W-:Y:S01]  /*2b70*/  FADD R221, RZ, R29 ;  /* 0x0000001dffdd7221 */ /* 0x000fe20000000000 */
[----:B------:R-:W-:-:S01]  /*2b80*/  FADD R220, RZ, R30 ;  /* 0x0000001effdc7221 */ /* 0x000fc20000000000 */
[----:B------:R-:W-:Y:S01]  /*2b90*/  FADD R219, RZ, R31 ;  /* 0x0000001fffdb7221 */ /* 0x000fe20000000000 */
[----:B------:R-:W-:-:S01]  /*2ba0*/  FADD R218, RZ, R32 ;  /* 0x00000020ffda7221 */ /* 0x000fc20000000000 */
[----:B------:R-:W-:Y:S01]  /*2bb0*/  FADD R217, RZ, R33 ;  /* 0x00000021ffd97221 */ /* 0x000fe20000000000 */
[----:B------:R-:W-:-:S01]  /*2bc0*/  FADD R216, RZ, R34 ;  /* 0x00000022ffd87221 */ /* 0x000fc20000000000 */
[----:B------:R-:W-:Y:S01]  /*2bd0*/  FADD R215, RZ, R35 ;  /* 0x00000023ffd77221 */ /* 0x000fe20000000000 */
[----:B------:R-:W-:-:S01]  /*2be0*/  FADD R214, RZ, R36 ;  /* 0x00000024ffd67221 */ /* 0x000fc20000000000 */
[----:B0-----:R-:W-:Y:S01]  /*2bf0*/  FADD R227, RZ, R123 ;  /* 0x0000007bffe37221 */ /* 0x001fe20000000000 */
[----:B------:R-:W-:-:S01]  /*2c00*/  FADD R213, RZ, R37 ;  /* 0x00000025ffd57221 */ /* 0x000fc20000000000 */
[----:B------:R-:W-:Y:S01]  /*2c10*/  FADD R212, RZ, R38 ;  /* 0x00000026ffd47221 */ /* 0x000fe20000000000 */
[----:B------:R-:W-:-:S01]  /*2c20*/  FADD R211, RZ, R39 ;  /* 0x00000027ffd37221 */ /* 0x000fc20000000000 */
[----:B------:R-:W-:Y:S01]  /*2c30*/  FADD R210, RZ, R40 ;  /* 0x00000028ffd27221 */ /* 0x000fe20000000000 */
[----:B------:R0:W-:Y:S01]  /*2c40*/  STL [R1+0x4], R227 ;  /* 0x000004e301007387 */ /* 0x0001e20000100800 */
        /* <DEDUP_REMOVED lines=93> */
[----:B------:R-:W-:Y:S01]  /*3220*/  UMOV UR6, URZ ;  /* 0x0000003f00067c82 */ /* 0x000fe20008000000 */
[----:B0-----:R-:W-:-:S05]  /*3230*/  FADD R227, RZ, R130 ;  /* 0x00000082ffe37221 */ /* 0x001fca0000000000 */
[----:B------:R0:W-:Y:S02]  /*3240*/  STL [R1+0x20], R227 ;  /* 0x000020e301007387 */ /* 0x0001e40000100800 */
        /* <DEDUP_REMOVED lines=42> */
.L_x_26:
[----:B------:R-:W-:-:S04]  /*34f0*/  UIADD3 UR19, UR5, 0x1, URZ ;  /* 0x0000000105137890 */ /* 0x000fc8000fffe03f */
[----:B------:R-:W-:-:S04]  /*3500*/  UISETP.NE.AND UP0, UPT, UR19, 0x16, UPT ;  /* 0x000000161300788c */ /* 0x000fc8000bf05270 */
[----:B------:R-:W-:Y:S02]  /*3510*/  USEL UR8, URZ, 0x1, UP0 ;  /* 0x000000013f087887 */ /* 0x000fe40008000000 */
[----:B------:R-:W-:Y:S02]  /*3520*/  USEL UR19, UR19, URZ, UP0 ;  /* 0x0000003f13137287 */ /* 0x000fe40008000000 */
[----:B------:R-:W-:-:S06]  /*3530*/  ULOP3.LUT UR8, UR4, UR8, URZ, 0x3c, !UPT ;  /* 0x0000000804087292 */ /* 0x000fcc000f8e3c3f */
[----:B0-----:R-:W-:Y:S01]  /*3540*/  IMAD.U32 R227, RZ, RZ, UR8 ;  /* 0x00000008ffe37e24 */ /* 0x001fe2000f8e00ff */
[----:B------:R-:W-:-:S06]  /*3550*/  UMOV UR8, 0x1 ;  /* 0x0000000100087882 */ /* 0x000fcc0000000000 */
.L_x_21:
[----:B------:R-:W-:-:S06]  /*3560*/  UISETP.GE.AND UP0, UPT, UR16, 0x1, UPT ;  /* 0x000000011000788c */ /* 0x000fcc000bf06270 */
[----:B------:R-:W-:-:S13]  /*3570*/  PLOP3.LUT P0, PT, PT, PT, UP0, 0x80, 0x0 ;  /* 0x000000000000781c */ /* 0x000fda0003f0f008 */
[----:B------:R-:W-:Y:S05]  /*3580*/  @!P0 BRA `(.L_x_27) ;  /* 0x0000001000908947 */ /* 0x000fea0003800000 */
[----:B------:R-:W-:Y:S01]  /*3590*/  IMAD.U32 R228, RZ, RZ, UR16 ;  /* 0x00000010ffe47e24 */ /* 0x000fe2000f8e00ff */
[----:B------:R-:W-:Y:S01]  /*35a0*/  UMOV UR24, UR5 ;  /* 0x0000000500187c82 */ /* 0x000fe20008000000 */
[----:B------:R-:W-:-:S05]  /*35b0*/  ULDC UR32, c[0x0][0x50c] ;  /* 0x0001430000207ab9 */ /* 0x000fca0000000800 */
.L_x_35:
[----:B------:R-:W-:-:S06]  /*35c0*/  UISETP.NE.AND UP0, UPT, UR27, 0x3, UPT ;  /* 0x000000031b00788c */ /* 0x000fcc000bf05270 */
[----:B------:R-:W-:-:S13]  /*35d0*/  PLOP3.LUT P1, PT, PT, PT, UP0, 0x80, 0x0 ;  /* 0x000000000000781c */ /* 0x000fda0003f2f008 */
[----:B-1---5:R-:W-:Y:S05]  /*35e0*/  @!P1 BRA `(.L_x_28) ;  /* 0x0000000000049947 */ /* 0x022fea0003800000 */
[----:B------:R-:W-:Y:S01]  /*35f0*/  BPT.TRAP 0x1 ;  /* 0x000000040000795c */ /* 0x000fe20000300000 */
.L_x_28:
[----:B------:R-:W-:Y:S01]  /*3600*/  ULEA UR9, UR19, UR12, 0x3 ;  /* 0x0000000c13097291 */ /* 0x000fe2000f8e183f */
[----:B------:R-:W-:-:S08]  /*3610*/  SHF.L.U32 R229, R227, 0x1f, RZ ;  /* 0x0000001fe3e57819 */ /* 0x000fd000000006ff */
[----:B------:R0:W1:Y:S01]  /*3620*/  SYNCS.PHASECHK.TRANS64.TRYWAIT P0, [UR9], R229 ;  /* 0x000000e5ff0075a7 */ /* 0x0000620008000149 */
[----:B------:R-:W-:Y:S05]  /*3630*/  @!P1 BRA `(.L_x_29) ;  /* 0x0000000000049947 */ /* 0x000fea0003800000 */
[----:B------:R-:W-:Y:S01]  /*3640*/  BPT.TRAP 0x1 ;  /* 0x000000040000795c */ /* 0x000fe20000300000 */
.L_x_29:
[----:B-1----:R-:W-:Y:S05]  /*3650*/  @P0 BRA `(.L_x_30) ;  /* 0x0000000000080947 */ /* 0x002fea0003800000 */
[----:B------:R-:W1:Y:S02]  /*3660*/  SYNCS.PHASECHK.TRANS64.TRYWAIT P0, [UR9], R229 ;  /* 0x000000e5ff0075a7 */ /* 0x000e640008000149 */
[----:B-1----:R-:W-:Y:S05]  /*3670*/  @!P0 BRA `(.L_x_31) ;  /* 0x000000d8004c8947 */ /* 0x002fea0003800000 */
.L_x_30:
[----:B------:R-:W-:Y:S01]  /*3680*/  UIADD3 UR9, UR12, 0x280, URZ ;  /* 0x000002800c097890 */ /* 0x000fe2000fffe03f */
[----:B------:R-:W-:Y:S01]  /*3690*/  WARPGROUP.ARRIVE ;  /* 0x00000000000079c5 */ /* 0x000fe20000000000 */
[----:B------:R-:W-:Y:S02]  /*36a0*/  UIADD3 UR10, UR12, 0xb280, URZ ;  /* 0x0000b2800c0a7890 */ /* 0x000fe4000fffe03f */
[----:B------:R-:W-:Y:S02]  /*36b0*/  UISETP.NE.AND UP0, UPT, UR7, URZ, UPT ;  /* 0x0000003f0700728c */ /* 0x000fe4000bf05270 */
[----:B------:R-:W-:Y:S02]  /*36c0*/  USHF.R.U32.HI UR9, URZ, 0x4, UR9 ;  /* 0x000000043f097899 */ /* 0x000fe40008011609 */
[----:B------:R-:W-:Y:S02]  /*36d0*/  USHF.R.U32.HI UR10, URZ, 0x4, UR10 ;  /* 0x000000043f0a7899 */ /* 0x000fe4000801160a */
[----:B------:R-:W-:-:S02]  /*36e0*/  USEL UR8, UR8, URZ, !UP0 ;  /* 0x0000003f08087287 */ /* 0x000fc4000c000000 */
[----:B------:R-:W-:Y:S02]  /*36f0*/  ULOP3.LUT UR9, UR9, 0x3fff, URZ, 0xc0, !UPT ;  /* 0x00003fff09097892 */ /* 0x000fe4000f8ec03f */
[----:B------:R-:W-:Y:S02]  /*3700*/  ULOP3.LUT UR10, UR10, 0x3fff, URZ, 0xc0, !UPT ;  /* 0x00003fff0a0a7892 */ /* 0x000fe4000f8ec03f */
[----:B------:R-:W-:Y:S02]  /*3710*/  UISETP.NE.U32.AND UP0, UPT, UR8, URZ, UPT ;  /* 0x0000003f0800728c */ /* 0x000fe4000bf05070 */
[----:B------:R-:W-:Y:S02]  /*3720*/  ULOP3.LUT UR8, UR9, 0x10000, URZ, 0xfc, !UPT ;  /* 0x0001000009087892 */ /* 0x000fe4000f8efc3f */
[----:B------:R-:W-:Y:S02]  /*3730*/  ULOP3.LUT UR10, UR10, 0x10000, URZ, 0xfc, !UPT ;  /* 0x000100000a0a7892 */ /* 0x000fe4000f8efc3f */
[----:B------:R-:W-:-:S02]  /*3740*/  ULEA UR8, UR19, UR8, 0x7 ;  /* 0x0000000813087291 */ /* 0x000fc4000f8e383f */
[----:B------:R-:W-:Y:S01]  /*3750*/  ULEA UR10, UR19, UR10, 0x9 ;  /* 0x0000000a130a7291 */ /* 0x000fe2000f8e483f */
[----:B------:R-:W-:Y:S01]  /*3760*/  UMOV UR9, 0xc0000010 ;  /* 0xc000001000097882 */ /* 0x000fe20000000000 */
[----:B------:R-:W-:Y:S01]  /*3770*/  UMOV UR11, 0xc0000010 ;  /* 0xc0000010000b7882 */ /* 0x000fe20000000000 */
[----:B------:R-:W-:-:S06]  /*3780*/  UIADD3 UR6, UR6, 0x1, URZ ;  /* 0x0000000106067890 */ /* 0x000fcc000fffe03f */
[----:B------:R-:W-:Y:S01]  /*3790*/  QGMMA.64x256x32.F32.E4M3.E4M3 R24, gdesc[UR8], R24, UP0, gsb0 ;  /* 0x03e00000081879f3 */ /* 0x000fe2000b800818 */
[----:B------:R-:W-:-:S04]  /*37a0*/  UISETP.NE.AND UP0, UPT, UR6, UR32, UPT ;  /* 0x000000200600728c */ /* 0x000fc8000bf05270 */
[----:B------:R-:W-:-:S06]  /*37b0*/  USEL UR7, URZ, 0x1, UP0 ;  /* 0x000000013f077887 */ /* 0x000fcc0008000000 */
[----:B------:R-:W-:Y:S01]  /*37c0*/  ISETP.NE.AND P0, PT, RZ, UR7, PT ;  /* 0x00000007ff007c0c */ /* 0x000fe2000bf05270 */
[----:B------:R-:W-:-:S12]  /*37d0*/  WARPGROUP.DEPBAR.LE gsb0, 0x1 ;  /* 0x00008000000079c5 */ /* 0x000fd80000010100 */
[----:B------:R-:W-:Y:S05]  /*37e0*/  @!P0 BRA `(.L_x_32) ;  /* 0x0000000c00808947 */ /* 0x000fea0003800000 */
[----:B------:R-:W-:Y:S02]  /*37f0*/  WARPGROUP.DEPBAR.LE gsb0, 0x0 ;  /* 0x00008000000079c5 */ /* 0x000fe40000010000 */
[----:B------:R-:W-:-:S01]  /*3800*/  FADD R226, R24, R226 ;  /* 0x000000e218e27221 */ /* 0x000fc20000000000 */
[----:B------:R-:W-:Y:S01]  /*3810*/  FADD R225, R25, R225 ;  /* 0x000000e119e17221 */ /* 0x000fe20000000000 */
[----:B------:R1:W-:Y:S01]  /*3820*/  STL [R1+0xa4], R227 ;  /* 0x0000a4e301007387 */ /* 0x0003e20000100800 */
[----:B------:R-:W-:-:S01]  /*3830*/  FADD R224, R26, R224 ;  /* 0x000000e01ae07221 */ /* 0x000fc20000000000 */
[----:B------:R-:W-:Y:S01]  /*3840*/  FADD R223, R27, R223 ;  /* 0x000000df1bdf7221 */ /* 0x000fe20000000000 */
[----:B------:R-:W-:-:S01]  /*3850*/  FADD R222, R28, R222 ;  /* 0x000000de1cde7221 */ /* 0x000fc20000000000 */
[----:B------:R-:W-:Y:S01]  /*3860*/  FADD R221, R29, R221 ;  /* 0x000000dd1ddd7221 */ /* 0x000fe20000000000 */
[----:B-1----:R-:W3:Y:S04]  /*3870*/  LDL.LU R227, [R1+0x30] ;  /* 0x0000300001e37983 */ /* 0x002ee80000300800 */
[----:B------:R1:W-:Y:S01]  /*3880*/  STL [R1+0xa8], R226 ;  /* 0x0000a8e201007387 */ /* 0x0003e20000100800 */
[----:B------:R-:W-:-:S01]  /*3890*/  FADD R220, R30, R220 ;  /* 0x000000dc1edc7221 */ /* 0x000fc20000000000 */
[----:B------:R-:W-:-:S02]  /*38a0*/  FADD R219, R31, R219 ;  /* 0x000000db1fdb7221 */ /* 0x000fc40000000000 */
[----:B-1----:R-:W4:Y:S04]  /*38b0*/  LDL.LU R226, [R1+0x2c] ;  /* 0x00002c0001e27983 */ /* 0x002f280000300800 */
[----:B------:R1:W-:Y:S01]  /*38c0*/  STL [R1+0xac], R225 ;  /* 0x0000ace101007387 */ /* 0x0003e20000100800 */
[----:B------:R-:W-:-:S03]  /*38d0*/  FADD R218, R32, R218 ;  /* 0x000000da20da7221 */ /* 0x000fc60000000000 */
[----:B-1----:R-:W2:Y:S04]  /*38e0*/  LDL.LU R225, [R1+0x28] ;  /* 0x0000280001e17983 */ /* 0x002ea80000300800 */
        /* <DEDUP_REMOVED lines=9> */
[----:B------:R1:W-:Y:S04]  /*3980*/  STL [R1+0xbc], R221 ;  /* 0x0000bcdd01007387 */ /* 0x0003e80000100800 */
        /* <DEDUP_REMOVED lines=12> */
[----:B-1----:R-:W2:Y:S01]  /*3a50*/  LDL.LU R215, [R1] ;  /* 0x0000000001d77983 */ /* 0x002ea20000300800 */
[----:B------:R-:W-:-:S01]  /*3a60*/  FADD R214, R36, R214 ;  /* 0x000000d624d67221 */ /* 0x000fc20000000000 */
[----:B------:R-:W-:Y:S01]  /*3a70*/  FADD R213, R37, R213 ;  /* 0x000000d525d57221 */ /* 0x000fe20000000000 */
[----:B------:R-:W-:-:S01]  /*3a80*/  FADD R212, R38, R212 ;  /* 0x000000d426d47221 */ /* 0x000fc20000000000 */
[----:B------:R-:W-:Y:S01]  /*3a90*/  FADD R211, R39, R211 ;  /* 0x000000d327d37221 */ /* 0x000fe20000000000 */
[----:B------:R-:W-:-:S01]  /*3aa0*/  FADD R210, R40, R210 ;  /* 0x000000d228d27221 */ /* 0x000fc20000000000 */
[----:B------:R-:W-:Y:S01]  /*3ab0*/  STL [R1+0xd8], R214 ;  /* 0x0000d8d601007387 */ /* 0x000fe20000100800 */
        /* <DEDUP_REMOVED lines=11> */
[----:B------:R1:W-:Y:S01]  /*3b70*/  STL [R1+0xe4], R211 ;  /* 0x0000e4d301007387 */ /* 0x0003e20000100800 */
[----:B------:R-:W-:-:S01]  /*3b80*/  FADD R200, R50, R200 ;  /* 0x000000c832c87221 */ /* 0x000fc20000000000 */
[----:B------:R-:W-:Y:S01]  /*3b90*/  FADD R199, R51, R199 ;  /* 0x000000c733c77221 */ /* 0x000fe20000000000 */
        /* <DEDUP_REMOVED lines=69> */
[----:B-----5:R-:W-:Y:S01]  /*3ff0*/  FADD R0, R121, R0 ;  /* 0x0000000079007221 */ /* 0x020fe20000000000 */
[----:B---3--:R-:W-:-:S01]  /*4000*/  FADD R227, R134, R227 ;  /* 0x000000e386e37221 */ /* 0x008fc20000000000 */
[----:B----4-:R-:W-:Y:S01]  /*4010*/  FADD R226, R133, R226 ;  /* 0x000000e285e27221 */ /* 0x010fe20000000000 */
[----:B--2---:R-:W-:-:S01]  /*4020*/  FADD R225, R132, R225 ;  /* 0x000000e184e17221 */ /* 0x004fc20000000000 */
        /* <DEDUP_REMOVED lines=9> */
[----:B------:R-:W-:-:S05]  /*40c0*/  FADD R215, R122, R215 ;  /* 0x000000d77ad77221 */ /* 0x000fca0000000000 */
[----:B------:R2:W-:Y:S04]  /*40d0*/  STL [R1], R215 ;  /* 0x000000d701007387 */ /* 0x0005e80000100800 */
[----:B------:R3:W-:Y:S04]  /*40e0*/  STL [R1+0x4], R216 ;  /* 0x000004d801007387 */ /* 0x0007e80000100800 */
        /* <DEDUP_REMOVED lines=8> */
[----:B-1----:R-:W4:Y:S04]  /*4170*/  LDL.LU R211, [R1+0x34] ;  /* 0x0000340001d37983 */ /* 0x002f280000300800 */
[----:B------:R1:W-:Y:S04]  /*4180*/  STL [R1+0x28], R225 ;  /* 0x000028e101007387 */ /* 0x0003e80000100800 */
[----:B------:R-:W4:Y:S04]  /*4190*/  LDL.LU R212, [R1+0x38] ;  /* 0x0000380001d47983 */ /* 0x000f280000300800 */
[----:B------:R1:W-:Y:S04]  /*41a0*/  STL [R1+0x2c], R226 ;  /* 0x00002ce201007387 */ /* 0x0003e80000100800 */
[----:B------:R-:W4:Y:S04]  /*41b0*/  LDL.LU R213, [R1+0x3c] ;  /* 0x00003c0001d57983 */ /* 0x000f280000300800 */
[----:B------:R1:W-:Y:S04]  /*41c0*/  STL [R1+0x30], R227 ;  /* 0x000030e301007387 */ /* 0x0003e80000100800 */
[----:B------:R-:W4:Y:S04]  /*41d0*/  LDL.LU R214, [R1+0x40] ;  /* 0x0000400001d67983 */ /* 0x000f280000300800 */
[----:B--2---:R-:W2:Y:S04]  /*41e0*/  LDL.LU R215, [R1+0x44] ;  /* 0x0000440001d77983 */ /* 0x004ea80000300800 */
[----:B---3--:R-:W3:Y:S04]  /*41f0*/  LDL.LU R216, [R1+0x48] ;  /* 0x0000480001d87983 */ /* 0x008ee80000300800 */
[----:B----4-:R-:W4:Y:S04]  /*4200*/  LDL.LU R217, [R1+0x4c] ;  /* 0x00004c0001d97983 */ /* 0x010f280000300800 */
[----:B0-----:R-:W4:Y:S04]  /*4210*/  LDL.LU R218, [R1+0x50] ;  /* 0x0000500001da7983 */ /* 0x001f280000300800 */
[----:B------:R-:W4:Y:S04]  /*4220*/  LDL.LU R219, [R1+0x54] ;  /* 0x0000540001db7983 */ /* 0x000f280000300800 */
[----:B------:R-:W4:Y:S04]  /*4230*/  LDL.LU R220, [R1+0x58] ;  /* 0x0000580001dc7983 */ /* 0x000f280000300800 */
[----:B------:R-:W4:Y:S04]  /*4240*/  LDL.LU R221, [R1+0x5c] ;  /* 0x00005c0001dd7983 */ /* 0x000f280000300800 */
[----:B------:R-:W4:Y:S04]  /*4250*/  LDL.LU R222, [R1+0x60] ;  /* 0x0000600001de7983 */ /* 0x000f280000300800 */
[----:B------:R-:W4:Y:S04]  /*4260*/  LDL.LU R223, [R1+0x64] ;  /* 0x0000640001df7983 */ /* 0x000f280000300800 */
[----:B------:R-:W4:Y:S04]  /*4270*/  LDL.LU R224, [R1+0x68] ;  /* 0x0000680001e07983 */ /* 0x000f280000300800 */
[----:B-1----:R-:W4:Y:S04]  /*4280*/  LDL.LU R225, [R1+0x6c] ;  /* 0x00006c0001e17983 */ /* 0x002f280000300800 */
[----:B------:R-:W4:Y:S04]  /*4290*/  LDL.LU R226, [R1+0x70] ;  /* 0x0000700001e27983 */ /* 0x000f280000300800 */
[----:B------:R-:W4:Y:S01]  /*42a0*/  LDL.LU R227, [R1+0x74] ;  /* 0x0000740001e37983 */ /* 0x000f220000300800 */
[----:B------:R-:W-:-:S05]  /*42b0*/  FADD R211, R135, R211 ;  /* 0x000000d387d37221 */ /* 0x000fca0000000000 */
[----:B------:R0:W-:Y:S01]  /*42c0*/  STL [R1+0x34], R211 ;  /* 0x000034d301007387 */ /* 0x0001e20000100800 */
[----:B------:R-:W-:-:S03]  /*42d0*/  FADD R212, R136, R212 ;  /* 0x000000d488d47221 */ /* 0x000fc60000000000 */
[----:B0-----:R1:W5:Y:S01]  /*42e0*/  LDL.LU R211, [R1+0xe4] ;  /* 0x0000e40001d37983 */ /* 0x0013620000300800 */
[----:B------:R-:W-:-:S03]  /*42f0*/  FADD R213, R137, R213 ;  /* 0x000000d589d57221 */ /* 0x000fc60000000000 */
[----:B------:R0:W-:Y:S01]  /*4300*/  STL [R1+0x38], R212 ;  /* 0x000038d401007387 */ /* 0x0001e20000100800 */
[----:B------:R-:W-:-:S01]  /*4310*/  FADD R214, R138, R214 ;  /* 0x000000d68ad67221 */ /* 0x000fc20000000000 */
[----:B--2---:R-:W-:Y:S02]  /*4320*/  FADD R215, R139, R215 ;  /* 0x000000d78bd77221 */ /* 0x004fe40000000000 */
[----:B0-----:R1:W5:Y:S01]  /*4330*/  LDL.LU R212, [R1+0xe0] ;  /* 0x0000e00001d47983 */ /* 0x0013620000300800 */
[----:B---3--:R-:W-:-:S03]  /*4340*/  FADD R216, R140, R216 ;  /* 0x000000d88cd87221 */ /* 0x008fc60000000000 */
[----:B------:R0:W-:Y:S01]  /*4350*/  STL [R1+0x3c], R213 ;  /* 0x00003cd501007387 */ /* 0x0001e20000100800 */
[----:B----4-:R-:W-:-:S03]  /*4360*/  FADD R217, R141, R217 ;  /* 0x000000d98dd97221 */ /* 0x010fc60000000000 */
[----:B0-----:R1:W5:Y:S01]  /*4370*/  LDL.LU R213, [R1+0xdc] ;  /* 0x0000dc0001d57983 */ /* 0x0013620000300800 */
[----:B------:R-:W-:-:S03]  /*4380*/  FADD R218, R142, R218 ;  /* 0x000000da8eda7221 */ /* 0x000fc60000000000 */
[----:B------:R0:W-:Y:S01]  /*4390*/  STL [R1+0x40], R214 ;  /* 0x000040d601007387 */ /* 0x0001e20000100800 */
[----:B------:R-:W-:-:S01]  /*43a0*/  FADD R219, R143, R219 ;  /* 0x000000db8fdb7221 */ /* 0x000fc20000000000 */
[----:B------:R-:W-:Y:S02]  /*43b0*/  FADD R220, R144, R220 ;  /* 0x000000dc90dc7221 */ /* 0x000fe40000000000 */
[----:B0-----:R1:W5:Y:S04]  /*43c0*/  LDL.LU R214, [R1+0xd8] ;  /* 0x0000d80001d67983 */ /* 0x0013680000300800 */
[----:B------:R0:W-:Y:S01]  /*43d0*/  STL [R1+0x44], R215 ;  /* 0x000044d701007387 */ /* 0x0001e20000100800 */
[----:B------:R-:W-:-:S01]  /*43e0*/  FADD R221, R145, R221 ;  /* 0x000000dd91dd7221 */ /* 0x000fc20000000000 */
[----:B------:R-:W-:-:S02]  /*43f0*/  FADD R222, R146, R222 ;  /* 0x000000de92de7221 */ /* 0x000fc40000000000 */
[----:B0-----:R1:W5:Y:S04]  /*4400*/  LDL.LU R215, [R1+0xd4] ;  /* 0x0000d40001d77983 */ /* 0x0013680000300800 */
[----:B------:R0:W-:Y:S01]  /*4410*/  STL [R1+0x48], R216 ;  /* 0x000048d801007387 */ /* 0x0001e20000100800 */
[----:B------:R-:W-:-:S03]  /*4420*/  FADD R223, R147, R223 ;  /* 0x000000df93df7221 */ /* 0x000fc60000000000 */
        /* <DEDUP_REMOVED lines=13> */
[----:B------:R0:W-:Y:S04]  /*4500*/  STL [R1+0x5c], R221 ;  /* 0x00005cdd01007387 */ /* 0x0001e80000100800 */
        /* <DEDUP_REMOVED lines=12> */
[----:B0-----:R1:W5:Y:S01]  /*45d0*/  LDL.LU R227, [R1+0xa4] ;  /* 0x0000a40001e37983 */ /* 0x0013620000300800 */
[----:B------:R-:W-:-:S05]  /*45e0*/  UMOV UR6, URZ ;  /* 0x0000003f00067c82 */ /* 0x000fca0008000000 */
.L_x_32:
[----:B------:R-:W-:Y:S05]  /*45f0*/  @!P1 BRA `(.L_x_33) ;  /* 0x0000000000049947 */ /* 0x000fea0003800000 */
[----:B------:R-:W-:Y:S01]  /*4600*/  BPT.TRAP 0x1 ;  /* 0x000000040000795c */ /* 0x000fe20000300000 */
.L_x_33:
[----:B------:R3:W-:Y:S04]  /*4610*/  STL [R1+0xa8], R2 ;  /* 0x0000a80201007387 */ /* 0x0007e80000100800 */
[----:B---3--:R-:W3:Y:S04]  /*4620*/  LDL R2, [R1+0x78] ;  /* 0x0000780001027983 */ /* 0x008ee80000100800 */
[----:B-----5:R4:W-:Y:S04]  /*4630*/  STL [R1+0xa4], R0 ;  /* 0x0000a40001007387 */ /* 0x0209e80000100800 */
[----:B----4-:R-:W4:Y:S01]  /*4640*/  LDL R0, [R1+0x80] ;  /* 0x0000800001007983 */ /* 0x010f220000100800 */
[----:B0-----:R-:W-:Y:S01]  /*4650*/  IMAD.U32 R229, RZ, RZ, UR24 ;  /* 0x00000018ffe57e24 */ /* 0x001fe2000f8e00ff */
[----:B---3--:R-:W-:-:S02]  /*4660*/  ISETP.NE.AND P0, PT, R2, RZ, PT ;  /* 0x000000ff0200720c */ /* 0x008fc40003f05270 */
[----:B------:R0:W5:Y:S11]  /*4670*/  LDL.LU R2, [R1+0xa8] ;  /* 0x0000a80001027983 */ /* 0x0001760000300800 */
[----:B------:R-:W-:-:S05]  /*4680*/  @P0 LEA R229, R229, UR12, 0x3 ;  /* 0x0000000ce5e50c11 */ /* 0x000fca000f8e18ff */
[----:B------:R-:W-:-:S05]  /*4690*/  @P0 VIADD R229, R229, 0xb0 ;  /* 0x000000b0e5e50836 */ /* 0x000fca0000000000 */
[----:B----4-:R-:W-:Y:S02]  /*46a0*/  @P0 PRMT R229, R0, 0x654, R229 ;  /* 0x0000065400e50816 */ /* 0x010fe400000000e5 */
[----:B------:R0:W5:Y:S01]  /*46b0*/  LDL.LU R0, [R1+0xa4] ;  /* 0x0000a40001007983 */ /* 0x0001620000300800 */
[----:B------:R-:W-:Y:S01]  /*46c0*/  UISETP.GT.U32.AND UP0, UPT, UR13, 0x1, UPT ;  /* 0x000000010d00788c */ /* 0x000fe2000bf04070 */
[----:B------:R0:W-:Y:S05]  /*46d0*/  @P0 SYNCS.ARRIVE.TRANS64.RED.A1T0 RZ, [R229+URZ], RZ ;  /* 0x000000ffe5ff09a7 */ /* 0x0001ea000810043f */
[----:B------:R-:W-:-:S13]  /*46e0*/  PLOP3.LUT P0, PT, PT, PT, UP0, 0x80, 0x0 ;  /* 0x000000000000781c */ /* 0x000fda0003f0f008 */
[----:B0-----:R-:W-:Y:S05]  /*46f0*/  @P0 BRA `(.L_x_34) ;  /* 0x0000000000040947 */ /* 0x001fea0003800000 */
[----:B------:R-:W-:Y:S01]  /*4700*/  BPT.TRAP 0x1 ;  /* 0x000000040000795c */ /* 0x000fe20000300000 */
.L_x_34:
[----:B------:R-:W-:Y:S01]  /*4710*/  UIADD3 UR19, UR19, 0x1, URZ ;  /* 0x0000000113137890 */ /* 0x000fe2000fffe03f */
[C---:B------:R-:W-:Y:S01]  /*4720*/  ISETP.GT.AND P0, PT, R228.reuse, 0x1, PT ;  /* 0x00000001e400780c */ /* 0x040fe20003f04270 */
[----:B------:R-:W-:Y:S01]  /*4730*/  UIADD3 UR24, UR24, 0x1, URZ ;  /* 0x0000000118187890 */ /* 0x000fe2000fffe03f */
[----:B------:R-:W-:Y:S01]  /*4740*/  VIADD R228, R228, 0xffffffff ;  /* 0xffffffffe4e47836 */ /* 0x000fe20000000000 */
[----:B------:R-:W-:Y:S02]  /*4750*/  UISETP.NE.AND UP0, UPT, UR19, 0x16, UPT ;  /* 0x000000161300788c */ /* 0x000fe4000bf05270 */
[----:B------:R-:W-:Y:S02]  /*4760*/  UISETP.NE.AND UP1, UPT, UR24, 0x16, UPT ;  /* 0x000000161800788c */ /* 0x000fe4000bf25270 */
[----:B------:R-:W-:Y:S02]  /*4770*/  USEL UR8, URZ, 0x1, UP0 ;  /* 0x000000013f087887 */ /* 0x000fe40008000000 */
[----:B------:R-:W-:-:S02]  /*4780*/  USEL UR19, UR19, URZ, UP0 ;  /* 0x0000003f13137287 */ /* 0x000fc40008000000 */
[----:B------:R-:W-:Y:S02]  /*4790*/  USEL UR24, UR24, URZ, UP1 ;  /* 0x0000003f18187287 */ /* 0x000fe40008800000 */
[----:B------:R-:W-:Y:S01]  /*47a0*/  LOP3.LUT R227, R227, UR8, RZ, 0x3c, !PT ;  /* 0x00000008e3e37c12 */ /* 0x000fe2000f8e3cff */
[----:B------:R-:W-:Y:S01]  /*47b0*/  UMOV UR8, 0x1 ;  /* 0x0000000100087882 */ /* 0x000fe20000000000 */
[----:B------:R-:W-:Y:S08]  /*47c0*/  @P0 BRA `(.L_x_35) ;  /* 0xffffffec007c0947 */ /* 0x000ff0000383ffff */
.L_x_27:
[----:B------:R-:W-:-:S04]  /*47d0*/  UISETP.NE.AND UP0, UPT, UR6, URZ, UPT ;  /* 0x0000003f0600728c */ /* 0x000fc8000bf05270 */
[----:B------:R-:W-:-:S06]  /*47e0*/  USEL UR6, URZ, 0x1, !UP0 ;  /* 0x000000013f067887 */ /* 0x000fcc000c000000 */
[----:B------:R-:W-:-:S13]  /*47f0*/  ISETP.NE.AND P0, PT, RZ, UR6, PT ;  /* 0x00000006ff007c0c */ /* 0x000fda000bf05270 */
[----:B------:R-:W-:Y:S05]  /*4800*/  @!P0 BRA `(.L_x_36) ;  /* 0x0000000c00dc8947 */ /* 0x000fea0003800000 */
[----:B------:R-:W3:Y:S04]  /*4810*/  LDL.LU R227, [R1+0x74] ;  /* 0x0000740001e37983 */ /* 0x000ee80000300800 */
[----:B---3--:R0:W-:Y:S04]  /*4820*/  STL [R1+0xa4], R227 ;  /* 0x0000a4e301007387 */ /* 0x0081e80000100800 */
[----:B0-----:R-:W3:Y:S04]  /*4830*/  LDL.LU R227, [R1+0x70] ;  /* 0x0000700001e37983 */ /* 0x001ee80000300800 */
        /* <DEDUP_REMOVED lines=55> */
[----:B0-----:R-:W3:Y:S01]  /*4bb0*/  LDL.LU R227, [R1] ;  /* 0x0000000001e37983 */ /* 0x001ee20000300800 */
[----:B------:R-:W-:-:S02]  /*4bc0*/  WARPGROUP.DEPBAR.LE gsb0, 0x0 ;  /* 0x00008000000079c5 */ /* 0x000fc40000010000 */
[----:B------:R-:W-:Y:S01]  /*4bd0*/  FADD R226, R24, R226 ;  /* 0x000000e218e27221 */ /* 0x000fe20000000000 */
        /* <DEDUP_REMOVED lines=95> */
[----:B-----5:R-:W-:Y:S01]  /*51d0*/  FADD R2, R120, R2 ;  /* 0x0000000278027221 */ /* 0x020fe20000000000 */
[----:B------:R-:W-:Y:S01]  /*51e0*/  FADD R0, R121, R0 ;  /* 0x0000000079007221 */ /* 0x000fe20000000000 */
[----:B---3--:R-:W-:-:S05]  /*51f0*/  FADD R227, R122, R227 ;  /* 0x000000e37ae37221 */ /* 0x008fca0000000000 */
[----:B------:R0:W-:Y:S04]  /*5200*/  STL [R1], R227 ;  /* 0x000000e301007387 */ /* 0x0001e80000100800 */
[----:B0-----:R-:W3:Y:S02]  /*5210*/  LDL.LU R227, [R1+0x114] ;  /* 0x0001140001e37983 */ /* 0x001ee40000300800 */
[----:B---3--:R-:W-:-:S05]  /*5220*/  FADD R227, R123, R227 ;  /* 0x000000e37be37221 */ /* 0x008fca0000000000 */
[----:B------:R0:W-:Y:S04]  /*5230*/  STL [R1+0x4], R227 ;  /* 0x000004e301007387 */ /* 0x0001e80000100800 */
        /* <DEDUP_REMOVED lines=83> */
[----:B------:R0:W-:Y:S02]  /*5770*/  STL [R1+0x74], R227 ;  /* 0x000074e301007387 */ /* 0x0001e40000100800 */
.L_x_36:
[----:B0-----:R-:W-:-:S04]  /*5780*/  IMAD.U32 R227, RZ, RZ, UR31 ;  /* 0x0000001fffe37e24 */ /* 0x001fc8000f8e00ff */
[----:B------:R0:W-:Y:S01]  /*5790*/  SYNCS.ARRIVE.TRANS64.A1T0 RZ, [R227+UR29], RZ ;  /* 0x000000ffe3ff79a7 */ /* 0x0001e2000810001d */
[----:B------:R-:W-:Y:S02]  /*57a0*/  WARPGROUP.DEPBAR.LE gsb0, 0x0 ;  /* 0x00008000000079c5 */ /* 0x000fe40000010000 */
[----:B------:R-:W3:Y:S02]  /*57b0*/  LDC R24, c[0x0][0x28c] ;  /* 0x0000a300ff187b82 */ /* 0x000ee40000000800 */
[----:B---3--:R-:W-:-:S13]  /*57c0*/  ISETP.GE.AND P0, PT, R24, 0x1, PT ;  /* 0x000000011800780c */ /* 0x008fda0003f06270 */
[----:B0-----:R-:W-:Y:S05]  /*57d0*/  @!P0 BRA `(.L_x_37) ;  /* 0x0000000000608947 */ /* 0x001fea0003800000 */
[----:B------:R-:W-:-:S06]  /*57e0*/  UISETP.NE.AND UP0, UPT, UR27, 0x3, UPT ;  /* 0x000000031b00788c */ /* 0x000fcc000bf05270 */
[----:B------:R-:W-:-:S13]  /*57f0*/  PLOP3.LUT P0, PT, PT, PT, UP0, 0x80, 0x0 ;  /* 0x000000000000781c */ /* 0x000fda0003f0f008 */
[----:B------:R-:W-:Y:S05]  /*5800*/  @!P0 BRA `(.L_x_38) ;  /* 0x0000000000048947 */ /* 0x000fea0003800000 */
[----:B------:R-:W-:Y:S01]  /*5810*/  BPT.TRAP 0x1 ;  /* 0x000000040000795c */ /* 0x000fe20000300000 */
.L_x_38:
[----:B-----5:R0:W-:Y:S04]  /*5820*/  STL [R1+0xa4], R0 ;  /* 0x0000a40001007387 */ /* 0x0201e80000100800 */
[----:B------:R-:W3:Y:S04]  /*5830*/  LDL R227, [R1+0x80] ;  /* 0x0000800001e37983 */ /* 0x000ee80000100800 */
[----:B0-----:R-:W4:Y:S02]  /*5840*/  LDL R0, [R1+0x78] ;  /* 0x0000780001007983 */ /* 0x001f240000100800 */
[----:B----4-:R-:W-:-:S02]  /*5850*/  ISETP.NE.AND P0, PT, R0, RZ, PT ;  /* 0x000000ff0000720c */ /* 0x010fc40003f05270 */
[----:B------:R0:W5:Y:S11]  /*5860*/  LDL.LU R0, [R1+0xa4] ;  /* 0x0000a40001007983 */ /* 0x0001760000300800 */
[----:B------:R-:W-:-:S05]  /*5870*/  VOTEU.ANY UP0, P0 ;  /* 0x00000000003f7886 */ /* 0x000fca0000000100 */
[----:B------:R-:W-:-:S06]  /*5880*/  @UP0 UIADD3 UR6, UR16, UR5, URZ ;  /* 0x0000000510060290 */ /* 0x000fcc000fffe03f */
[----:B------:R-:W-:-:S04]  /*5890*/  IMAD.U32 R24, RZ, RZ, UR6 ;  /* 0x00000006ff187e24 */ /* 0x000fc8000f8e00ff */
[----:B------:R-:W-:-:S04]  /*58a0*/  @P0 IMAD.WIDE.U32 R24, R24, -0x45d1745d, RZ ;  /* 0xba2e8ba318180825 */ /* 0x000fc800078e00ff */
[----:B------:R-:W-:Y:S01]  /*58b0*/  IMAD.U32 R27, RZ, RZ, UR6 ;  /* 0x00000006ff1b7e24 */ /* 0x000fe2000f8e00ff */
[----:B------:R-:W-:-:S05]  /*58c0*/  @P0 SHF.R.U32.HI R24, RZ, 0x4, R25 ;  /* 0x00000004ff180819 */ /* 0x000fca0000011619 */
[----:B------:R-:W-:-:S05]  /*58d0*/  @P0 IMAD R24, R24, -0x16, R27 ;  /* 0xffffffea18180824 */ /* 0x000fca00078e021b */
[----:B------:R-:W-:Y:S01]  /*58e0*/  @P0 LEA R24, R24, UR12, 0x3 ;  /* 0x0000000c18180c11 */ /* 0x000fe2000f8e18ff */
[----:B------:R-:W-:-:S04]  /*58f0*/  UISETP.GT.U32.AND UP0, UPT, UR13, 0x1, UPT ;  /* 0x000000010d00788c */ /* 0x000fc8000bf04070 */
[----:B------:R-:W-:-:S05]  /*5900*/  @P0 VIADD R24, R24, 0xb0 ;  /* 0x000000b018180836 */ /* 0x000fca0000000000 */
[----:B---3--:R-:W-:-:S04]  /*5910*/  @P0 PRMT R24, R227, 0x654, R24 ;  /* 0x00000654e3180816 */ /* 0x008fc80000000018 */
[----:B------:R0:W-:Y:S01]  /*5920*/  @P0 SYNCS.ARRIVE.TRANS64.RED.A1T0 RZ, [R24+URZ], RZ ;  /* 0x000000ff18ff09a7 */ /* 0x0001e2000810043f */
[----:B------:R-:W-:-:S13]  /*5930*/  PLOP3.LUT P0, PT, PT, PT, UP0, 0x80, 0x0 ;  /* 0x000000000000781c */ /* 0x000fda0003f0f008 */
[----:B0-----:R-:W-:Y:S05]  /*5940*/  @P0 BRA `(.L_x_37) ;  /* 0x0000000000040947 */ /* 0x001fea0003800000 */
[----:B------:R-:W-:Y:S01]  /*5950*/  BPT.TRAP 0x1 ;  /* 0x000000040000795c */ /* 0x000fe20000300000 */
.L_x_37:
[----:B------:R-:W0:Y:S01]  /*5960*/  S2R R25, SR_TID.X ;  /* 0x0000000000197919 */ /* 0x000e220000002100 */
[----:B------:R-:W-:Y:S01]  /*5970*/  IMAD.U32 R24, RZ, RZ, UR30 ;  /* 0x0000001eff187e24 */ /* 0x000fe2000f8e00ff */
[----:B------:R-:W-:Y:S01]  /*5980*/  UIADD3 UR5, UR28, UR5, URZ ;  /* 0x000000051c057290 */ /* 0x000fe2000fffe03f */
[----:B------:R-:W3:Y:S01]  /*5990*/  LDC R35, c[0x0][0x288] ;  /* 0x0000a200ff237b82 */ /* 0x000ee20000000800 */
[----:B------:R-:W-:Y:S02]  /*59a0*/  UISETP.GE.U32.AND UP1, UPT, UR28, 0x16, UPT ;  /* 0x000000161c00788c */ /* 0x000fe4000bf26070 */
[----:B------:R-:W-:Y:S01]  /*59b0*/  SHF.L.U32 R24, R24, 0x1f, RZ ;  /* 0x0000001f18187819 */ /* 0x000fe200000006ff */
[----:B------:R-:W-:Y:S02]  /*59c0*/  UISETP.GT.U32.AND UP0, UPT, UR5, 0x15, UPT ;  /* 0x000000150500788c */ /* 0x000fe4000bf04070 */
[----:B------:R-:W-:Y:S01]  /*59d0*/  UIMAD.WIDE.U32 UR6, UR5, -0x45d1745d, URZ ;  /* 0xba2e8ba3050678a5 */ /* 0x000fe2000f8e003f */
[----:B------:R-:W4:Y:S01]  /*59e0*/  SYNCS.PHASECHK.TRANS64.TRYWAIT P0, [UR17+0x8], R24 ;  /* 0x00000818ff0075a7 */ /* 0x000f220008000151 */
[----:B------:R-:W-:-:S02]  /*59f0*/  UISETP.LT.U32.AND UP0, UPT, UR28, 0x16, UP0 ;  /* 0x000000161c00788c */ /* 0x000fc40008701070 */
[----:B------:R-:W-:Y:S02]  /*5a00*/  USHF.R.U32.HI UR6, URZ, 0x4, UR7 ;  /* 0x000000043f067899 */ /* 0x000fe40008011607 */
[----:B------:R-:W-:Y:S02]  /*5a10*/  USEL UR8, URZ, 0x1, !UP0 ;  /* 0x000000013f087887 */ /* 0x000fe4000c000000 */
[----:B------:R-:W-:Y:S02]  /*5a20*/  UIMAD UR5, UR6, -0x16, UR5 ;  /* 0xffffffea060578a4 */ /* 0x000fe4000f8e0205 */
[----:B------:R-:W-:-:S04]  /*5a30*/  ULOP3.LUT UR4, UR4, UR8, URZ, 0x3c, !UPT ;  /* 0x0000000804047292 */ /* 0x000fc8000f8e3c3f */
[----:B------:R-:W-:Y:S01]  /*5a40*/  @UP1 ULOP3.LUT UR4, UR4, 0x1, UR6, 0x78, !UPT ;  /* 0x0000000104041892 */ /* 0x000fe2000f8e7806 */
[----:B0-----:R-:W-:-:S04]  /*5a50*/  SHF.R.S32.HI R26, RZ, 0x1f, R25 ;  /* 0x0000001fff1a7819 */ /* 0x001fc80000011419 */
[----:B------:R-:W-:-:S04]  /*5a60*/  LEA.HI R26, R26, R25, RZ, 0x7 ;  /* 0x000000191a1a7211 */ /* 0x000fc800078f38ff */
[----:B------:R-:W-:-:S05]  /*5a70*/  LOP3.LUT R26, R26, 0xffffff80, RZ, 0xc0, !PT ;  /* 0xffffff801a1a7812 */ /* 0x000fca00078ec0ff */
[----:B------:R-:W-:-:S05]  /*5a80*/  IMAD.IADD R26, R25, 0x1, -R26 ;  /* 0x00000001191a7824 */ /* 0x000fca00078e0a1a */
[----:B------:R-:W-:-:S04]  /*5a90*/  SHF.R.S32.HI R25, RZ, 0x1f, R26 ;  /* 0x0000001fff197819 */ /* 0x000fc8000001141a */
[----:B------:R-:W-:-:S04]  /*5aa0*/  LEA.HI R25, R25, R26, RZ, 0x2 ;  /* 0x0000001a19197211 */ /* 0x000fc800078f10ff */
[----:B------:R-:W-:-:S05]  /*5ab0*/  LOP3.LUT R25, R25, 0xfffffffc, RZ, 0xc0, !PT ;  /* 0xfffffffc19197812 */ /* 0x000fca00078ec0ff */
[----:B------:R-:W-:-:S04]  /*5ac0*/  IMAD.IADD R40, R26, 0x1, -R25 ;  /* 0x000000011a287824 */ /* 0x000fc800078e0a19 */
[----:B------:R-:W-:Y:S01]  /*5ad0*/  IMAD.SHL.U32 R32, R40, 0x2, RZ ;  /* 0x0000000228207824 */ /* 0x000fe200078e00ff */
[----:B---34-:R-:W-:Y:S06]  /*5ae0*/  @!P0 BRA `(.L_x_39) ;  /* 0x000000b400508947 */ /* 0x018fec0003800000 */
.L_x_343:
[----:B-----5:R3:W-:Y:S01]  /*5af0*/  STL [R1+0xa8], R2 ;  /* 0x0000a80201007387 */ /* 0x0207e20000100800 */
[----:B------:R-:W-:Y:S01]  /*5b00*/  ULDC UR8, c[0x0][0x284] ;  /* 0x0000a10000087ab9 */ /* 0x000fe20000000800 */
[----:B------:R-:W-:Y:S01]  /*5b10*/  SHF.R.S32.HI R33, RZ, 0x1f, R32 ;  /* 0x0000001fff217819 */ /* 0x000fe20000011420 */
[----:B------:R-:W-:Y:S01]  /*5b20*/  ULDC.64 UR6, c[0x0][0x5d0] ;  /* 0x0001740000067ab9 */ /* 0x000fe20000000a00 */
[----:B---3--:R-:W3:Y:S04]  /*5b30*/  LDL.LU R2, [R1+0x90] ;  /* 0x0000900001027983 */ /* 0x008ee80000300800 */
[----:B------:R4:W-:Y:S04]  /*5b40*/  STL [R1+0xa4], R0 ;  /* 0x0000a40001007387 */ /* 0x0009e80000100800 */
[----:B------:R-:W2:Y:S04]  /*5b50*/  LDL R227, [R1+0x7c] ;  /* 0x00007c0001e37983 */ /* 0x000ea80000100800 */
[----:B----4-:R-:W4:Y:S01]  /*5b60*/  LDL R0, [R1+0x8c] ;  /* 0x00008c0001007983 */ /* 0x010f220000100800 */
[----:B---3--:R-:W-:-:S03]  /*5b70*/  IMAD.SHL.U32 R37, R2, 0x100, RZ ;  /* 0x0000010002257824 */ /* 0x008fc600078e00ff */
[----:B------:R3:W5:Y:S01]  /*5b80*/  LDL.LU R2, [R1+0xa8] ;  /* 0x0000a80001027983 */ /* 0x0007620000300800 */
[----:B----4-:R-:W-:-:S03]  /*5b90*/  IMAD.SHL.U32 R34, R0, 0x40, RZ ;  /* 0x0000004000227824 */ /* 0x010fc600078e00ff */
[----:B------:R3:W5:Y:S02]  /*5ba0*/  LDL.LU R0, [R1+0xa4] ;  /* 0x0000a40001007983 */ /* 0x0007640000300800 */
[----:B------:R-:W-:Y:S02]  /*5bb0*/  ISETP.GE.AND P0, PT, R34, UR8, PT ;  /* 0x0000000822007c0c */ /* 0x000fe4000bf06270 */
[----:B--2---:R-:W-:Y:S02]  /*5bc0*/  SHF.R.S32.HI R38, RZ, 0x1f, R227 ;  /* 0x0000001fff267819 */ /* 0x004fe400000114e3 */
[----:B------:R-:W-:Y:S01]  /*5bd0*/  ISETP.GE.OR P0, PT, R37, R35, P0 ;  /* 0x000000232500720c */ /* 0x000fe20000706670 */
[----:B0-----:R-:W-:-:S04]  /*5be0*/  IMAD.WIDE.U32 R24, R227, UR6, R32 ;  /* 0x00000006e3187c25 */ /* 0x001fc8000f8e0020 */
[----:B------:R-:W-:Y:S01]  /*5bf0*/  IMAD R26, R38, UR6, RZ ;  /* 0x00000006261a7c24 */ /* 0x000fe2000f8e02ff */
[----:B------:R-:W-:Y:S02]  /*5c00*/  SHF.R.S32.HI R36, RZ, 0x1f, R37 ;  /* 0x0000001fff247819 */ /* 0x000fe40000011425 */
[----:B------:R-:W-:Y:S01]  /*5c10*/  IADD3 R24, P1, R37, R24, RZ ;  /* 0x0000001825187210 */ /* 0x000fe20007f3e0ff */
[----:B------:R-:W-:-:S05]  /*5c20*/  IMAD R27, R227, UR7, R26 ;  /* 0x00000007e31b7c24 */ /* 0x000fca000f8e021a */
[----:B------:R-:W-:Y:S01]  /*5c30*/  IADD3.X R25, R36, R25, R27, P1, !PT ;  /* 0x0000001924197210 */ /* 0x000fe20000ffe41b */
[----:B---3--:R-:W-:Y:S06]  /*5c40*/  @P0 BRA `(.L_x_40) ;  /* 0x0000008c00cc0947 */ /* 0x008fec0003800000 */
[----:B------:R0:W-:Y:S01]  /*5c50*/  STL.64 [R1+0xb0], R4 ;  /* 0x0000b00401007387 */ /* 0x0001e20000100a00 */
[----:B------:R-:W2:Y:S01]  /*5c60*/  LDC.64 R28, c[0x0][0x5c8] ;  /* 0x00017200ff1c7b82 */ /* 0x000ea20000000a00 */
[----:B------:R-:W-:Y:S02]  /*5c70*/  ULDC.64 UR6, c[0x0][0x5c0] ;  /* 0x0001700000067ab9 */ /* 0x000fe40000000a00 */
[----:B0-----:R-:W3:Y:S04]  /*5c80*/  LDL.64 R4, [R1+0x98] ;  /* 0x0000980001047983 */ /* 0x001ee80000100a00 */
[----:B-----5:R0:W-:Y:S04]  /*5c90*/  STL [R1+0xa8], R2 ;  /* 0x0000a80201007387 */ /* 0x0201e80000100800 */
[----:B0-----:R-:W3:Y:S04]  /*5ca0*/  LDL.LU R2, [R1+0x8c] ;  /* 0x00008c0001027983 */ /* 0x001ee80000300800 */
[----:B------:R0:W-:Y:S04]  /*5cb0*/  STL [R1+0xa4], R0 ;  /* 0x0000a40001007387 */ /* 0x0001e80000100800 */
[----:B0-----:R-:W4:Y:S01]  /*5cc0*/  LDL R0, [R1+0x94] ;  /* 0x0000940001007983 */ /* 0x001f220000100800 */
[----:B---3--:R-:W-:-:S03]  /*5cd0*/  IMAD.WIDE R30, R2, 0x40, R4 ;  /* 0x00000040021e7825 */ /* 0x008fc600078e0204 */
[----:B------:R0:W5:Y:S04]  /*5ce0*/  LDL.LU.64 R4, [R1+0xb0] ;  /* 0x0000b00001047983 */ /* 0x0001680000300a00 */
[----:B------:R0:W5:Y:S01]  /*5cf0*/  LDL.LU R2, [R1+0xa8] ;  /* 0x0000a80001027983 */ /* 0x0001620000300800 */
[-C--:B--2---:R-:W-:Y:S02]  /*5d00*/  IMAD R26, R31, R28.reuse, RZ ;  /* 0x0000001c1f1a7224 */ /* 0x084fe400078e02ff */
[----:B------:R-:W-:-:S04]  /*5d10*/  IMAD.WIDE.U32 R24, R30, R28, R24 ;  /* 0x0000001c1e187225 */ /* 0x000fc800078e0018 */
[----:B------:R-:W-:Y:S01]  /*5d20*/  IMAD R27, R30, R29, R26 ;  /* 0x0000001d1e1b7224 */ /* 0x000fe200078e021a */
[----:B------:R-:W-:Y:S01]  /*5d30*/  LEA R26, P0, R28, R24, 0x3 ;  /* 0x000000181c1a7211 */ /* 0x000fe200078018ff */
[----:B----4-:R-:W-:Y:S01]  /*5d40*/  IMAD.IADD R39, R0, 0x1, -R34 ;  /* 0x0000000100277824 */ /* 0x010fe200078e0a22 */
[----:B------:R-:W-:Y:S01]  /*5d50*/  IADD3 R24, P1, R24, UR6, RZ ;  /* 0x0000000618187c10 */ /* 0x000fe2000ff3e0ff */
[----:B------:R0:W5:Y:S01]  /*5d60*/  LDL.LU R0, [R1+0xa4] ;  /* 0x0000a40001007983 */ /* 0x0001620000300800 */
[----:B------:R-:W-:Y:S01]  /*5d70*/  IMAD.IADD R27, R25, 0x1, R27 ;  /* 0x00000001191b7824 */ /* 0x000fe200078e021b */
[----:B------:R-:W-:-:S04]  /*5d80*/  IADD3 R26, P3, R26, UR6, RZ ;  /* 0x000000061a1a7c10 */ /* 0x000fc8000ff7e0ff */
[----:B------:R-:W-:Y:S01]  /*5d90*/  LEA.HI.X R29, R28, R27, R29, 0x3, P0 ;  /* 0x0000001b1c1d7211 */ /* 0x000fe200000f1c1d */
[----:B------:R-:W-:Y:S01]  /*5da0*/  IMAD R28, R40, -0x2, R35 ;  /* 0xfffffffe281c7824 */ /* 0x000fe200078e0223 */
[----:B------:R-:W-:Y:S01]  /*5db0*/  FSETP.NEU.AND P0, PT, RZ, UR26, PT ;  /* 0x0000001aff007c0b */ /* 0x000fe2000bf0d000 */
[----:B------:R-:W-:Y:S01]  /*5dc0*/  BSSY B0, `(.L_x_40) ;  /* 0x00008db000007945 */ /* 0x000fe20003800000 */
[----:B------:R-:W-:Y:S02]  /*5dd0*/  IADD3.X R25, R27, UR7, RZ, P1, !PT ;  /* 0x000000071b197c10 */ /* 0x000fe40008ffe4ff */
[----:B------:R-:W-:Y:S01]  /*5de0*/  IADD3.X R27, R29, UR7, RZ, P3, !PT ;  /* 0x000000071d1b7c10 */ /* 0x000fe20009ffe4ff */
[----:B------:R-:W-:-:S08]  /*5df0*/  IMAD.IADD R34, R28, 0x1, -R37 ;  /* 0x000000011c227824 */ /* 0x000fd000078e0a25 */
[----:B0-----:R-:W-:Y:S05]  /*5e00*/  @!P0 BRA `(.L_x_41) ;  /* 0x0000006800d88947 */ /* 0x001fea0003800000 */
[----:B------:R-:W-:Y:S01]  /*5e10*/  ULDC.64 UR6, c[0x0][0x5b8] ;  /* 0x00016e0000067ab9 */ /* 0x000fe20000000a00 */
[----:B------:R-:W-:Y:S01]  /*5e20*/  ULDC.64 UR8, c[0x0][0x5a8] ;  /* 0x00016a0000087ab9 */ /* 0x000fe20000000a00 */
[----:B------:R-:W-:Y:S01]  /*5e30*/  IMAD.WIDE.U32 R32, R227, UR6, R32 ;  /* 0x00000006e3207c25 */ /* 0x000fe2000f8e0020 */
[----:B------:R-:W-:Y:S03]  /*5e40*/  BSSY B1, `(.L_x_42) ;  /* 0x0000010000017945 */ /* 0x000fe60003800000 */
[----:B------:R-:W-:Y:S01]  /*5e50*/  IMAD R28, R38, UR6, RZ ;  /* 0x00000006261c7c24 */ /* 0x000fe2000f8e02ff */
[----:B------:R-:W-:-:S03]  /*5e60*/  IADD3 R32, P0, R37, R32, RZ ;  /* 0x0000002025207210 */ /* 0x000fc60007f1e0ff */
[----:B------:R-:W-:Y:S01]  /*5e70*/  IMAD R29, R227, UR7, R28 ;  /* 0x00000007e31d7c24 */ /* 0x000fe2000f8e021c */
[----:B------:R-:W-:Y:S02]  /*5e80*/  ULDC.64 UR6, c[0x0][0x5b0] ;  /* 0x00016c0000067ab9 */ /* 0x000fe40000000a00 */
[----:B------:R-:W-:Y:S02]  /*5e90*/  IMAD R35, R31, UR6, RZ ;  /* 0x000000061f237c24 */ /* 0x000fe4000f8e02ff */
[----:B------:R-:W-:Y:S02]  /*5ea0*/  IADD3.X R33, R36, R33, R29, P0, !PT ;  /* 0x0000002124217210 */ /* 0x000fe400007fe41d */
[----:B------:R-:W-:Y:S01]  /*5eb0*/  ISETP.GE.AND P0, PT, R39, 0x1, PT ;  /* 0x000000012700780c */ /* 0x000fe20003f06270 */
[C---:B------:R-:W-:Y:S02]  /*5ec0*/  IMAD R35, R30.reuse, UR7, R35 ;  /* 0x000000071e237c24 */ /* 0x040fe4000f8e0223 */
[----:B------:R-:W-:Y:S01]  /*5ed0*/  IMAD.WIDE.U32 R28, R30, UR6, R32 ;  /* 0x000000061e1c7c25 */ /* 0x000fe2000f8e0020 */
[----:B------:R-:W-:-:S02]  /*5ee0*/  ISETP.LT.OR P4, PT, R34, 0x1, !P0 ;  /* 0x000000012200780c */ /* 0x000fc40004781670 */
[----:B------:R-:W-:-:S04]  /*5ef0*/  IADD3 R28, P1, R28, UR8, RZ ;  /* 0x000000081c1c7c10 */ /* 0x000fc8000ff3e0ff */
[--C-:B------:R-:W-:Y:S02]  /*5f00*/  IADD3.X R29, R29, UR9, R35.reuse, P1, !PT ;  /* 0x000000091d1d7c10 */ /* 0x100fe40008ffe423 */
[----:B------:R-:W-:-:S05]  /*5f10*/  PRMT R35, RZ, 0x7610, R35 ;  /* 0x00007610ff237816 */ /* 0x000fca0000000023 */
[----:B------:R-:W-:Y:S05]  /*5f20*/  @P4 BRA `(.L_x_43) ;  /* 0x0000000000044947 */ /* 0x000fea0003800000 */
[----:B------:R0:W5:Y:S02]  /*5f30*/  LDG.E.U8 R35, desc[UR20][R28.64] ;  /* 0x000000141c237981 */ /* 0x000164000c1e1100 */
.L_x_43:
[----:B------:R-:W-:Y:S05]  /*5f40*/  BSYNC B1 ;  /* 0x0000000000017941 */ /* 0x000fea0003800000 */
.L_x_42:
[----:B-----5:R-:W-:Y:S01]  /*5f50*/  LOP3.LUT R35, R35, 0xff, RZ, 0xc0, !PT ;  /* 0x000000ff23237812 */ /* 0x020fe200078ec0ff */
[----:B------:R-:W-:Y:S01]  /*5f60*/  BSSY B1, `(.L_x_44) ;  /* 0x000000b000017945 */ /* 0x000fe20003800000 */
[----:B------:R-:W-:Y:S02]  /*5f70*/  ISETP.LT.OR P3, PT, R34, 0x2, !P0 ;  /* 0x000000022200780c */ /* 0x000fe40004761670 */
[----:B------:R-:W-:-:S05]  /*5f80*/  F2FP.F16.E4M3.UNPACK_B R35, R35 ;  /* 0x00000023ff23723e */ /* 0x000fca00020006ff */
[----:B------:R-:W-:-:S05]  /*5f90*/  HADD2.F32 R35, -RZ, R35.H0_H0 ;  /* 0x20000023ff237230 */ /* 0x000fca0000004100 */
[----:B------:R-:W-:-:S04]  /*5fa0*/  FMUL R35, R35, UR26 ;  /* 0x0000001a23237c20 */ /* 0x000fc80008400000 */
[----:B------:R-:W-:-:S05]  /*5fb0*/  FFMA R35, R226, UR25, R35 ;  /* 0x00000019e2237c23 */ /* 0x000fca0008000023 */
[----:B------:R-:W-:Y:S02]  /*5fc0*/  F2FP.SATFINITE.E4M3.F32.PACK_AB_MERGE_C R37, RZ, R35, RZ ;  /* 0x00000023ff25723e */ /* 0x000fe400048070ff */
[----:B------:R-:W-:-:S03]  /*5fd0*/  PRMT R35, RZ, 0x7610, R35 ;  /* 0x00007610ff237816 */ /* 0x000fc60000000023 */
[----:B------:R2:W-:Y:S01]  /*5fe0*/  @!P4 STG.E.U8 desc[UR20][R24.64], R37 ;  /* 0x000000251800c986 */ /* 0x0005e2000c101114 */
[----:B------:R-:W-:Y:S05]  /*5ff0*/  @P3 BRA `(.L_x_45) ;  /* 0x0000000000043947 */ /* 0x000fea0003800000 */
[----:B------:R3:W5:Y:S02]  /*6000*/  LDG.E.U8 R35, desc[UR20][R28.64+0x1] ;  /* 0x000001141c237981 */ /* 0x000764000c1e1100 */
.L_x_45:
[----:B------:R-:W-:Y:S05]  /*6010*/  BSYNC B1 ;  /* 0x0000000000017941 */ /* 0x000fea0003800000 */
.L_x_44:
[----:B-----5:R-:W-:Y:S01]  /*6020*/  LOP3.LUT R35, R35, 0xff, RZ, 0xc0, !PT ;  /* 0x000000ff23237812 */ /* 0x020fe200078ec0ff */
[----:B------:R-:W-:Y:S01]  /*6030*/  BSSY B1, `(.L_x_46) ;  /* 0x0000013000017945 */ /* 0x000fe20003800000 */
[----:B--2---:R-:W-:Y:S02]  /*6040*/  IADD3 R37, P1, R30, 0x8, RZ ;  /* 0x000000081e257810 */ /* 0x004fe40007f3e0ff */
[----:B------:R-:W-:-:S03]  /*6050*/  F2FP.F16.E4M3.UNPACK_B R35, R35 ;  /* 0x00000023ff23723e */ /* 0x000fc600020006ff */
[----:B------:R-:W-:Y:S01]  /*6060*/  IMAD.X R31, RZ, RZ, R31, P1 ;  /* 0x000000ffff1f7224 */ /* 0x000fe200008e061f */
[----:B------:R-:W-:Y:S01]  /*6070*/  ISETP.GE.AND P1, PT, R39, 0x9, PT ;  /* 0x000000092700780c */ /* 0x000fe20003f26270 */
[----:B------:R-:W-:Y:S02]  /*6080*/  HADD2.F32 R35, -RZ, R35.H0_H0 ;  /* 0x20000023ff237230 */ /* 0x000fe40000004100 */
[----:B------:R-:W-:Y:S01]  /*6090*/  IMAD R36, R31, UR6, RZ ;  /* 0x000000061f247c24 */ /* 0x000fe2000f8e02ff */
[----:B------:R-:W-:Y:S01]  /*60a0*/  ISETP.LT.OR P5, PT, R34, 0x1, !P1 ;  /* 0x000000012200780c */ /* 0x000fe20004fa1670 */
[----:B------:R-:W-:-:S04]  /*60b0*/  IMAD.WIDE.U32 R32, R37, UR6, R32 ;  /* 0x0000000625207c25 */ /* 0x000fc8000f8e0020 */
[----:B------:R-:W-:Y:S01]  /*60c0*/  FMUL R30, R35, UR26 ;  /* 0x0000001a231e7c20 */ /* 0x000fe20008400000 */
[----:B------:R-:W-:-:S03]  /*60d0*/  IMAD R37, R37, UR7, R36 ;  /* 0x0000000725257c24 */ /* 0x000fc6000f8e0224 */
[----:B------:R-:W-:Y:S01]  /*60e0*/  FFMA R225, R225, UR25, R30 ;  /* 0x00000019e1e17c23 */ /* 0x000fe2000800001e */
[----:B------:R-:W-:Y:S02]  /*60f0*/  IADD3 R30, P4, R32, UR8, RZ ;  /* 0x00000008201e7c10 */ /* 0x000fe4000ff9e0ff */
[----:B------:R-:W-:Y:S02]  /*6100*/  PRMT R32, RZ, 0x7610, R32 ;  /* 0x00007610ff207816 */ /* 0x000fe40000000020 */
[----:B------:R-:W-:Y:S02]  /*6110*/  F2FP.SATFINITE.E4M3.F32.PACK_AB_MERGE_C R225, RZ, R225, RZ ;  /* 0x000000e1ffe1723e */ /* 0x000fe400048070ff */
[----:B------:R-:W-:-:S03]  /*6120*/  IADD3.X R31, R33, UR9, R37, P4, !PT ;  /* 0x00000009211f7c10 */ /* 0x000fc6000a7fe425 */
[----:B------:R2:W-:Y:S01]  /*6130*/  @!P3 STG.E.U8 desc[UR20][R24.64+0x1], R225 ;  /* 0x000001e11800b986 */ /* 0x0005e2000c101114 */
[----:B------:R-:W-:Y:S05]  /*6140*/  @P5 BRA `(.L_x_47) ;  /* 0x0000000000045947 */ /* 0x000fea0003800000 */
[----:B------:R4:W5:Y:S02]  /*6150*/  LDG.E.U8 R32, desc[UR20][R30.64] ;  /* 0x000000141e207981 */ /* 0x000964000c1e1100 */
.L_x_47:
[----:B------:R-:W-:Y:S05]  /*6160*/  BSYNC B1 ;  /* 0x0000000000017941 */ /* 0x000fea0003800000 */
.L_x_46:
[----:B-----5:R-:W-:Y:S01]  /*6170*/  LOP3.LUT R32, R32, 0xff, RZ, 0xc0, !PT ;  /* 0x000000ff20207812 */ /* 0x020fe200078ec0ff */
[----:B------:R-:W-:Y:S01]  /*6180*/  BSSY B1, `(.L_x_48) ;  /* 0x000000b000017945 */ /* 0x000fe20003800000 */
[----:B------:R-:W-:Y:S02]  /*6190*/  ISETP.LT.OR P3, PT, R34, 0x2, !P1 ;  /* 0x000000022200780c */ /* 0x000fe40004f61670 */
[----:B------:R-:W-:-:S05]  /*61a0*/  F2FP.F16.E4M3.UNPACK_B R32, R32 ;  /* 0x00000020ff20723e */ /* 0x000fca00020006ff */
[----:B------:R-:W-:-:S05]  /*61b0*/  HADD2.F32 R32, -RZ, R32.H0_H0 ;  /* 0x20000020ff207230 */ /* 0x000fca0000004100 */
[----:B------:R-:W-:Y:S01]  /*61c0*/  FMUL R33, R32, UR26 ;  /* 0x0000001a20217c20 */ /* 0x000fe20008400000 */
[----:B------:R-:W-:-:S03]  /*61d0*/  PRMT R32, RZ, 0x7610, R32 ;  /* 0x00007610ff207816 */ /* 0x000fc60000000020 */
[----:B------:R-:W-:-:S05]  /*61e0*/  FFMA R33, R224, UR25, R33 ;  /* 0x00000019e0217c23 */ /* 0x000fca0008000021 */
[----:B------:R-:W-:-:S05]  /*61f0*/  F2FP.SATFINITE.E4M3.F32.PACK_AB_MERGE_C R33, RZ, R33, RZ ;  /* 0x00000021ff21723e */ /* 0x000fca00048070ff */
[----:B------:R0:W-:Y:S01]  /*6200*/  @!P5 STG.E.U8 desc[UR20][R26.64], R33 ;  /* 0x000000211a00d986 */ /* 0x0001e2000c101114 */
[----:B------:R-:W-:Y:S05]  /*6210*/  @P3 BRA `(.L_x_49) ;  /* 0x0000000000043947 */ /* 0x000fea0003800000 */
[----:B------:R0:W5:Y:S02]  /*6220*/  LDG.E.U8 R32, desc[UR20][R30.64+0x1] ;  /* 0x000001141e207981 */ /* 0x000164000c1e1100 */
.L_x_49:
[----:B------:R-:W-:Y:S05]  /*6230*/  BSYNC B1 ;  /* 0x0000000000017941 */ /* 0x000fea0003800000 */
.L_x_48:
[----:B-----5:R-:W-:Y:S01]  /*6240*/  LOP3.LUT R32, R32, 0xff, RZ, 0xc0, !PT ;  /* 0x000000ff20207812 */ /* 0x020fe200078ec0ff */
[----:B------:R-:W-:Y:S01]  /*6250*/  BSSY B1, `(.L_x_50) ;  /* 0x000000b000017945 */ /* 0x000fe20003800000 */
[----:B------:R-:W-:Y:S02]  /*6260*/  ISETP.LT.OR P4, PT, R34, 0x9, !P0 ;  /* 0x000000092200780c */ /* 0x000fe40004781670 */
[----:B------:R-:W-:-:S05]  /*6270*/  F2FP.F16.E4M3.UNPACK_B R32, R32 ;  /* 0x00000020ff20723e */ /* 0x000fca00020006ff */
[----:B------:R-:W-:-:S05]  /*6280*/  HADD2.F32 R32, -RZ, R32.H0_H0 ;  /* 0x20000020ff207230 */ /* 0x000fca0000004100 */
[----:B------:R-:W-:-:S04]  /*6290*/  FMUL R32, R32, UR26 ;  /* 0x0000001a20207c20 */ /* 0x000fc80008400000 */
[----:B------:R-:W-:-:S05]  /*62a0*/  FFMA R32, R223, UR25, R32 ;  /* 0x00000019df207c23 */ /* 0x000fca0008000020 */
[----:B0-----:R-:W-:Y:S02]  /*62b0*/  F2FP.SATFINITE.E4M3.F32.PACK_AB_MERGE_C R33, RZ, R32, RZ ;  /* 0x00000020ff21723e */ /* 0x001fe400048070ff */
[----:B------:R-:W-:-:S03]  /*62c0*/  PRMT R32, RZ, 0x7610, R32 ;  /* 0x00007610ff207816 */ /* 0x000fc60000000020 */
[----:B------:R0:W-:Y:S01]  /*62d0*/  @!P3 STG.E.U8 desc[UR20][R26.64+0x1], R33 ;  /* 0x000001211a00b986 */ /* 0x0001e2000c101114 */
[----:B------:R-:W-:Y:S05]  /*62e0*/  @P4 BRA `(.L_x_51) ;  /* 0x0000000000044947 */ /* 0x000fea0003800000 */
[----:B------:R0:W5:Y:S02]  /*62f0*/  LDG.E.U8 R32, desc[UR20][R28.64+0x8] ;  /* 0x000008141c207981 */ /* 0x000164000c1e1100 */
.L_x_51:
[----:B------:R-:W-:Y:S05]  /*6300*/  BSYNC B1 ;  /* 0x0000000000017941 */ /* 0x000fea0003800000 */
.L_x_50:
[----:B-----5:R-:W-:Y:S01]  /*6310*/  LOP3.LUT R32, R32, 0xff, RZ, 0xc0, !PT ;  /* 0x000000ff20207812 */ /* 0x020fe200078ec0ff */
[----:B------:R-:W-:Y:S01]  /*6320*/  BSSY B1, `(.L_x_52) ;  /* 0x000000b000017945 */ /* 0x000fe20003800000 */
[----:B------:R-:W-:Y:S02]  /*6330*/  ISETP.LT.OR P3, PT, R34, 0xa, !P0 ;  /* 0x0000000a2200780c */ /* 0x000fe40004761670 */
[----:B------:R-:W-:-:S05]  /*6340*/  F2FP.F16.E4M3.UNPACK_B R32, R32 ;  /* 0x00000020ff20723e */ /* 0x000fca00020006ff */
[----:B------:R-:W-:-:S05]  /*6350*/  HADD2.F32 R32, -RZ, R32.H0_H0 ;  /* 0x20000020ff207230 */ /* 0x000fca0000004100 */
[----:B0-----:R-:W-:Y:S01]  /*6360*/  FMUL R33, R32, UR26 ;  /* 0x0000001a20217c20 */ /* 0x001fe20008400000 */
[----:B------:R-:W-:-:S03]  /*6370*/  PRMT R32, RZ, 0x7610, R32 ;  /* 0x00007610ff207816 */ /* 0x000fc60000000020 */
[----:B------:R-:W-:-:S05]  /*6380*/  FFMA R33, R222, UR25, R33 ;  /* 0x00000019de217c23 */ /* 0x000fca0008000021 */
[----:B------:R-:W-:-:S05]  /*6390*/  F2FP.SATFINITE.E4M3.F32.PACK_AB_MERGE_C R33, RZ, R33, RZ ;  /* 0x00000021ff21723e */ /* 0x000fca00048070ff */
[----:B------:R0:W-:Y:S01]  /*63a0*/  @!P4 STG.E.U8 desc[UR20][R24.64+0x8], R33 ;  /* 0x000008211800c986 */ /* 0x0001e2000c101114 */
[----:B------:R-:W-:Y:S05]  /*63b0*/  @P3 BRA `(.L_x_53) ;  /* 0x0000000000043947 */ /* 0x000fea0003800000 */
[----:B------:R0:W5:Y:S02]  /*63c0*/  LDG.E.U8 R32, desc[UR20][R28.64+0x9] ;  /* 0x000009141c207981 */ /* 0x000164000c1e1100 */
.L_x_53:
[----:B------:R-:W-:Y:S05]  /*63d0*/  BSYNC B1 ;  /* 0x0000000000017941 */ /* 0x000fea0003800000 */
.L_x_52:
        /* <DEDUP_REMOVED lines=12> */
.L_x_55:
[----:B------:R-:W-:Y:S05]  /*64a0*/  BSYNC B1 ;  /* 0x0000000000017941 */ /* 0x000fea0003800000 */
.L_x_54:
        /* <DEDUP_REMOVED lines=12> */
.L_x_57:
[----:B------:R-:W-:Y:S05]  /*6570*/  BSYNC B1 ;  /* 0x0000000000017941 */ /* 0x000fea0003800000 */
.L_x_56:
        /* <DEDUP_REMOVED lines=12> */
.L_x_59:
[----:B------:R-:W-:Y:S05]  /*6640*/  BSYNC B1 ;  /* 0x0000000000017941 */ /* 0x000fea0003800000 */
.L_x_58:
        /* <DEDUP_REMOVED lines=12> */
.L_x_61:
[----:B------:R-:W-:Y:S05]  /*6710*/  BSYNC B1 ;  /* 0x0000000000017941 */ /* 0x000fea0003800000 */
.L_x_60:
        /* <DEDUP_REMOVED lines=12> */
.L_x_63:
[----:B------:R-:W-:Y:S05]  /*67e0*/  BSYNC B1 ;  /* 0x0000000000017941 */ /* 0x000fea0003800000 */
.L_x_62:
        /* <DEDUP_REMOVED lines=12> */
.L_x_65:
[----:B------:R-:W-:Y:S05]  /*68b0*/  BSYNC B1 ;  /* 0x0000000000017941 */ /* 0x000fea0003800000 */
.L_x_64:
        /* <DEDUP_REMOVED lines=12> */
.L_x_67:
[----:B------:R-:W-:Y:S05]  /*6980*/  BSYNC B1 ;  /* 0x0000000000017941 */ /* 0x000fea0003800000 */
.L_x_66:
        /* <DEDUP_REMOVED lines=12> */
.L_x_69:
[----:B------:R-:W-:Y:S05]  /*6a50*/  BSYNC B1 ;  /* 0x0000000000017941 */ /* 0x000fea0003800000 */
.L_x_68:
        /* <DEDUP_REMOVED lines=12> */
.L_x_71:
[----:B------:R-:W-:Y:S05]  /*6b20*/  BSYNC B1 ;  /* 0x0000000000017941 */ /* 0x000fea0003800000 */
.L_x_70:
        /* <DEDUP_REMOVED lines=12> */
.L_x_73:
[----:B------:R-:W-:Y:S05]  /*6bf0*/  BSYNC B1 ;  /* 0x0000000000017941 */ /* 0x000fea0003800000 */
.L_x_72:
        /* <DEDUP_REMOVED lines=12> */
.L_x_75:
[----:B------:R-:W-:Y:S05]  /*6cc0*/  BSYNC B1 ;  /* 0x0000000000017941 */ /* 0x000fea0003800000 */
.L_x_74:
        /* <DEDUP_REMOVED lines=12> */
.L_x_77:
[----:B------:R-:W-:Y:S05]  /*6d90*/  BSYNC B1 ;  /* 0x0000000000017941 */ /* 0x000fea0003800000 */
.L_x_76:
        /* <DEDUP_REMOVED lines=12> */
.L_x_79:
[----:B------:R-:W-:Y:S05]  /*6e60*/  BSYNC B1 ;  /* 0x0000000000017941 */ /* 0x000fea0003800000 */
.L_x_78:
        /* <DEDUP_REMOVED lines=12> */
.L_x_81:
[----:B------:R-:W-:Y:S05]  /*6f30*/  BSYNC B1 ;  /* 0x0000000000017941 */ /* 0x000fea0003800000 */
.L_x_80:
        /* <DEDUP_REMOVED lines=12> */
.L_x_83:
[----:B------:R-:W-:Y:S05]  /*7000*/  BSYNC B1 ;  /* 0x0000000000017941 */ /* 0x000fea0003800000 */
.L_x_82:
        /* <DEDUP_REMOVED lines=12> */
.L_x_85:
[----:B------:R-:W-:Y:S05]  /*70d0*/  BSYNC B1 ;  /* 0x0000000000017941 */ /* 0x000fea0003800000 */
.L_x_84:
        /* <DEDUP_REMOVED lines=12> */
.L_x_87:
[----:B------:R-:W-:Y:S05]  /*71a0*/  BSYNC B1 ;  /* 0x0000000000017941 */ /* 0x000fea0003800000 */
.L_x_86:
        /* <DEDUP_REMOVED lines=12> */
.L_x_89:
[----:B------:R-:W-:Y:S05]  /*7270*/  BSYNC B1 ;  /* 0x0000000000017941 */ /* 0x000fea0003800000 */
.L_x_88:
        /* <DEDUP_REMOVED lines=12> */
.L_x_91:
[----:B------:R-:W-:Y:S05]  /*7340*/  BSYNC B1 ;  /* 0x0000000000017941 */ /* 0x000fea0003800000 */
.L_x_90:
        /* <DEDUP_REMOVED lines=12> */
.L_x_93:
[----:B------:R-:W-:Y:S05]  /*7410*/  BSYNC B1 ;  /* 0x0000000000017941 */ /* 0x000fea0003800000 */
.L_x_92:
        /* <DEDUP_REMOVED lines=12> */
.L_x_95:
[----:B------:R-:W-:Y:S05]  /*74e0*/  BSYNC B1 ;  /* 0x0000000000017941 */ /* 0x000fea0003800000 */
.L_x_94:
        /* <DEDUP_REMOVED lines=12> */
.L_x_97:
[----:B------:R-:W-:Y:S05]  /*75b0*/  BSYNC B1 ;  /* 0x0000000000017941 */ /* 0x000fea0003800000 */
.L_x_96:
        /* <DEDUP_REMOVED lines=12> */
.L_x_99:
[----:B------:R-:W-:Y:S05]  /*7680*/  BSYNC B1 ;  /* 0x0000000000017941 */ /* 0x000fea0003800000 */
.L_x_98:
        /* <DEDUP_REMOVED lines=12> */
.L_x_101:
[----:B------:R-:W-:Y:S05]  /*7750*/  BSYNC B1 ;  /* 0x0000000000017941 */ /* 0x000fea0003800000 */
.L_x_100:
        /* <DEDUP_REMOVED lines=12> */
.L_x_103:
[----:B------:R-:W-:Y:S05]  /*7820*/  BSYNC B1 ;  /* 0x0000000000017941 */ /* 0x000fea0003800000 */
.L_x_102:
        /* <DEDUP_REMOVED lines=12> */
.L_x_105:
[----:B------:R-:W-:Y:S05]  /*78f0*/  BSYNC B1 ;  /* 0x0000000000017941 */ /* 0x000fea0003800000 */
.L_x_104:
        /* <DEDUP_REMOVED lines=12> */
.L_x_107:
[----:B------:R-:W-:Y:S05]  /*79c0*/  BSYNC B1 ;  /* 0x0000000000017941 */ /* 0x000fea0003800000 */
.L_x_106:
        /* <DEDUP_REMOVED lines=12> */
.L_x_109:
[----:B------:R-:W-:Y:S05]  /*7a90*/  BSYNC B1 ;  /* 0x0000000000017941 */ /* 0x000fea0003800000 */
.L_x_108:
        /* <DEDUP_REMOVED lines=12> */
.L_x_111:
[----:B------:R-:W-:Y:S05]  /*7b60*/  BSYNC B1 ;  /* 0x0000000000017941 */ /* 0x000fea0003800000 */
.L_x_110:
        /* <DEDUP_REMOVED lines=12> */
.L_x_113:
[----:B------:R-:W-:Y:S05]  /*7c30*/  BSYNC B1 ;  /* 0x0000000000017941 */ /* 0x000fea0003800000 */
.L_x_112:
        /* <DEDUP_REMOVED lines=12> */
.L_x_115:
[----:B------:R-:W-:Y:S05]  /*7d00*/  BSYNC B1 ;  /* 0x0000000000017941 */ /* 0x000fea0003800000 */
.L_x_114:
        /* <DEDUP_REMOVED lines=12> */
.L_x_117:
[----:B------:R-:W-:Y:S05]  /*7dd0*/  BSYNC B1 ;  /* 0x0000000000017941 */ /* 0x000fea0003800000 */
.L_x_116:
        /* <DEDUP_REMOVED lines=12> */
.L_x_119:
[----:B------:R-:W-:Y:S05]  /*7ea0*/  BSYNC B1 ;  /* 0x0000000000017941 */ /* 0x000fea0003800000 */
.L_x_118:
        /* <DEDUP_REMOVED lines=12> */
.L_x_121:
[----:B------:R-:W-:Y:S05]  /*7f70*/  BSYNC B1 ;  /* 0x0000000000017941 */ /* 0x000fea0003800000 */
.L_x_120:
        /* <DEDUP_REMOVED lines=12> */
.L_x_123:
[----:B------:R-:W-:Y:S05]  /*8040*/  BSYNC B1 ;  /* 0x0000000000017941 */ /* 0x000fea0003800000 */
.L_x_122:
        /* <DEDUP_REMOVED lines=12> */
.L_x_125:
[----:B------:R-:W-:Y:S05]  /*8110*/  BSYNC B1 ;  /* 0x0000000000017941 */ /* 0x000fea0003800000 */
.L_x_124:
        /* <DEDUP_REMOVED lines=12> */
.L_x_127:
[----:B------:R-:W-:Y:S05]  /*81e0*/  BSYNC B1 ;  /* 0x0000000000017941 */ /* 0x000fea0003800000 */
.L_x_126:
        /* <DEDUP_REMOVED lines=12> */
.L_x_129:
[----:B------:R-:W-:Y:S05]  /*82b0*/  BSYNC B1 ;  /* 0x0000000000017941 */ /* 0x000fea0003800000 */
.L_x_128:
        /* <DEDUP_REMOVED lines=12> */
.L_x_131:
[----:B------:R-:W-:Y:S05]  /*8380*/  BSYNC B1 ;  /* 0x0000000000017941 */ /* 0x000fea0003800000 */
.L_x_130:
        /* <DEDUP_REMOVED lines=12> */
.L_x_133:
[----:B------:R-:W-:Y:S05]  /*8450*/  BSYNC B1 ;  /* 0x0000000000017941 */ /* 0x000fea0003800000 */
.L_x_132:
        /* <DEDUP_REMOVED lines=12> */
.L_x_135:
[----:B------:R-:W-:Y:S05]  /*8520*/  BSYNC B1 ;  /* 0x0000000000017941 */ /* 0x000fea0003800000 */
.L_x_134:
        /* <DEDUP_REMOVED lines=12> */
.L_x_137:
[----:B------:R-:W-:Y:S05]  /*85f0*/  BSYNC B1 ;  /* 0x0000000000017941 */ /* 0x000fea0003800000 */
.L_x_136:
        /* <DEDUP_REMOVED lines=12> */
.L_x_139:
[----:B------:R-:W-:Y:S05]  /*86c0*/  BSYNC B1 ;  /* 0x0000000000017941 */ /* 0x000fea0003800000 */
.L_x_138:
        /* <DEDUP_REMOVED lines=12> */
.L_x_141:
[----:B------:R-:W-:Y:S05]  /*8790*/  BSYNC B1 ;  /* 0x0000000000017941 */ /* 0x000fea0003800000 */
.L_x_140:
        /* <DEDUP_REMOVED lines=12> */
.L_x_143:
[----:B------:R-:W-:Y:S05]  /*8860*/  BSYNC B1 ;  /* 0x0000000000017941 */ /* 0x000fea0003800000 */
.L_x_142:
        /* <DEDUP_REMOVED lines=12> */
.L_x_145:
[----:B------:R-:W-:Y:S05]  /*8930*/  BSYNC B1 ;  /* 0x0000000000017941 */ /* 0x000fea0003800000 */
.L_x_144:
        /* <DEDUP_REMOVED lines=12> */
.L_x_147:
[----:B------:R-:W-:Y:S05]  /*8a00*/  BSYNC B1 ;  /* 0x0000000000017941 */ /* 0x000fea0003800000 */
.L_x_146:
        /* <DEDUP_REMOVED lines=12> */
.L_x_149:
[----:B------:R-:W-:Y:S05]  /*8ad0*/  BSYNC B1 ;  /* 0x0000000000017941 */ /* 0x000fea0003800000 */
.L_x_148:
        /* <DEDUP_REMOVED lines=12> */
.L_x_151:
[----:B------:R-:W-:Y:S05]  /*8ba0*/  BSYNC B1 ;  /* 0x0000000000017941 */ /* 0x000fea0003800000 */
.L_x_150:
        /* <DEDUP_REMOVED lines=12> */
.L_x_153:
[----:B------:R-:W-:Y:S05]  /*8c70*/  BSYNC B1 ;  /* 0x0000000000017941 */ /* 0x000fea0003800000 */
.L_x_152:
        /* <DEDUP_REMOVED lines=12> */
.L_x_155:
[----:B------:R-:W-:Y:S05]  /*8d40*/  BSYNC B1 ;  /* 0x0000000000017941 */ /* 0x000fea0003800000 */
.L_x_154:
        /* <DEDUP_REMOVED lines=12> */
.L_x_157:
[----:B------:R-:W-:Y:S05]  /*8e10*/  BSYNC B1 ;  /* 0x0000000000017941 */ /* 0x000fea0003800000 */
.L_x_156:
        /* <DEDUP_REMOVED lines=12> */
.L_x_159:
[----:B------:R-:W-:Y:S05]  /*8ee0*/  BSYNC B1 ;  /* 0x0000000000017941 */ /* 0x000fea0003800000 */
.L_x_158:
        /* <DEDUP_REMOVED lines=12> */
.L_x_161:
[----:B------:R-:W-:Y:S05]  /*8fb0*/  BSYNC B1 ;  /* 0x0000000000017941 */ /* 0x000fea0003800000 */
.L_x_160:
        /* <DEDUP_REMOVED lines=12> */
.L_x_163:
[----:B------:R-:W-:Y:S05]  /*9080*/  BSYNC B1 ;  /* 0x0000000000017941 */ /* 0x000fea0003800000 */
.L_x_162:
        /* <DEDUP_REMOVED lines=12> */
.L_x_165:
[----:B------:R-:W-:Y:S05]  /*9150*/  BSYNC B1 ;  /* 0x0000000000017941 */ /* 0x000fea0003800000 */
.L_x_164:
        /* <DEDUP_REMOVED lines=12> */
.L_x_167:
[----:B------:R-:W-:Y:S05]  /*9220*/  BSYNC B1 ;  /* 0x0000000000017941 */ /* 0x000fea0003800000 */
.L_x_166:
        /* <DEDUP_REMOVED lines=12> */
.L_x_169:
[----:B------:R-:W-:Y:S05]  /*92f0*/  BSYNC B1 ;  /* 0x0000000000017941 */ /* 0x000fea0003800000 */
.L_x_168:
        /* <DEDUP_REMOVED lines=12> */
.L_x_171:
[----:B------:R-:W-:Y:S05]  /*93c0*/  BSYNC B1 ;  /* 0x0000000000017941 */ /* 0x000fea0003800000 */
.L_x_170:
        /* <DEDUP_REMOVED lines=12> */
.L_x_173:
[----:B------:R-:W-:Y:S05]  /*9490*/  BSYNC B1 ;  /* 0x0000000000017941 */ /* 0x000fea0003800000 */
.L_x_172:
        /* <DEDUP_REMOVED lines=12> */
.L_x_175:
[----:B------:R-:W-:Y:S05]  /*9560*/  BSYNC B1 ;  /* 0x0000000000017941 */ /* 0x000fea0003800000 */
.L_x_174:
        /* <DEDUP_REMOVED lines=12> */
.L_x_177:
[----:B------:R-:W-:Y:S05]  /*9630*/  BSYNC B1 ;  /* 0x0000000000017941 */ /* 0x000fea0003800000 */
.L_x_176:
        /* <DEDUP_REMOVED lines=12> */
.L_x_179:
[----:B------:R-:W-:Y:S05]  /*9700*/  BSYNC B1 ;  /* 0x0000000000017941 */ /* 0x000fea0003800000 */
.L_x_178:
        /* <DEDUP_REMOVED lines=12> */
.L_x_181:
[----:B------:R-:W-:Y:S05]  /*97d0*/  BSYNC B1 ;  /* 0x0000000000017941 */ /* 0x000fea0003800000 */
.L_x_180:
        /* <DEDUP_REMOVED lines=12> */
.L_x_183:
[----:B------:R-:W-:Y:S05]  /*98a0*/  BSYNC B1 ;  /* 0x0000000000017941 */ /* 0x000fea0003800000 */
.L_x_182:
        /* <DEDUP_REMOVED lines=12> */
.L_x_185:
[----:B------:R-:W-:Y:S05]  /*9970*/  BSYNC B1 ;  /* 0x0000000000017941 */ /* 0x000fea0003800000 */
.L_x_184:
        /* <DEDUP_REMOVED lines=12> */
.L_x_187:
[----:B------:R-:W-:Y:S05]  /*9a40*/  BSYNC B1 ;  /* 0x0000000000017941 */ /* 0x000fea0003800000 */
.L_x_186:
        /* <DEDUP_REMOVED lines=12> */
.L_x_189:
[----:B------:R-:W-:Y:S05]  /*9b10*/  BSYNC B1 ;  /* 0x0000000000017941 */ /* 0x000fea0003800000 */
.L_x_188:
        /* <DEDUP_REMOVED lines=12> */
.L_x_191:
[----:B------:R-:W-:Y:S05]  /*9be0*/  BSYNC B1 ;  /* 0x0000000000017941 */ /* 0x000fea0003800000 */
.L_x_190:
        /* <DEDUP_REMOVED lines=12> */
.L_x_193:
[----:B------:R-:W-:Y:S05]  /*9cb0*/  BSYNC B1 ;  /* 0x0000000000017941 */ /* 0x000fea0003800000 */
.L_x_192:
[----:B-----5:R-:W-:Y:S01]  /*9cc0*/  LOP3.LUT R32, R32, 0xff, RZ, 0xc0, !PT ;  /* 0x000000ff20207812 */ /* 0x020fe200078ec0ff */
[----:B------:R-:W-:Y:S01]  /*9cd0*/  BSSY B1, `(.L_x_194) ;  /* 0x000000b000017945 */ /* 0x000fe20003800000 */
[----:B------:R-:W-:Y:S02]  /*9ce0*/  ISETP.LT.OR P4, PT, R34, 0x99, !P0 ;  /* 0x000000992200780c */ /* 0x000fe40004781670 */
[----:B------:R-:W-:-:S05]  /*9cf0*/  F2FP.F16.E4M3.UNPACK_B R32, R32 ;  /* 0x00000020ff20723e */ /* 0x000fca00020006ff */
[----:B------:R-:W-:-:S05]  /*9d00*/  HADD2.F32 R32, -RZ, R32.H0_H0 ;  /* 0x20000020ff207230 */ /* 0x000fca0000004100 */
[----:B------:R-:W-:-:S04]  /*9d10*/  FMUL R32, R32, UR26 ;  /* 0x0000001a20207c20 */ /* 0x000fc80008400000 */
[----:B------:R-:W-:Y:S01]  /*9d20*/  FFMA R32, R23, UR25, R32 ;  /* 0x0000001917207c23 */ /* 0x000fe20008000020 */
[----:B------:R-:W-:-:S04]  /*9d30*/  PRMT R23, RZ, 0x7610, R23 ;  /* 0x00007610ff177816 */ /* 0x000fc80000000017 */
[----:B0-----:R-:W-:-:S05]  /*9d40*/  F2FP.SATFINITE.E4M3.F32.PACK_AB_MERGE_C R33, RZ, R32, RZ ;  /* 0x00000020ff21723e */ /* 0x001fca00048070ff */
[----:B------:R0:W-:Y:S01]  /*9d50*/  @!P3 STG.E.U8 desc[UR20][R26.64+0x91], R33 ;  /* 0x000091211a00b986 */ /* 0x0001e2000c101114 */
[----:B------:R-:W-:Y:S05]  /*9d60*/  @P4 BRA `(.L_x_195) ;  /* 0x0000000000044947 */ /* 0x000fea0003800000 */
[----:B------:R0:W5:Y:S02]  /*9d70*/  LDG.E.U8 R23, desc[UR20][R28.64+0x98] ;  /* 0x000098141c177981 */ /* 0x000164000c1e1100 */
.L_x_195:
[----:B------:R-:W-:Y:S05]  /*9d80*/  BSYNC B1 ;  /* 0x0000000000017941 */ /* 0x000fea0003800000 */
.L_x_194:
        /* <DEDUP_REMOVED lines=8> */
[----:B------:R-:W-:-:S05]  /*9e10*/  F2FP.SATFINITE.E4M3.F32.PACK_AB_MERGE_C R23, RZ, R23, RZ ;  /* 0x00000017ff17723e */ /* 0x000fca00048070ff */
[----:B------:R0:W-:Y:S01]  /*9e20*/  @!P4 STG.E.U8 desc[UR20][R24.64+0x98], R23 ;  /* 0x000098171800c986 */ /* 0x0001e2000c101114 */
[----:B------:R-:W-:Y:S05]  /*9e30*/  @P3 BRA `(.L_x_197) ;  /* 0x0000000000043947 */ /* 0x000fea0003800000 */
[----:B------:R0:W5:Y:S02]  /*9e40*/  LDG.E.U8 R22, desc[UR20][R28.64+0x99] ;  /* 0x000099141c167981 */ /* 0x000164000c1e1100 */
.L_x_197:
[----:B------:R-:W-:Y:S05]  /*9e50*/  BSYNC B1 ;  /* 0x0000000000017941 */ /* 0x000fea0003800000 */
.L_x_196:
        /* <DEDUP_REMOVED lines=12> */
.L_x_199:
[----:B------:R-:W-:Y:S05]  /*9f20*/  BSYNC B1 ;  /* 0x0000000000017941 */ /* 0x000fea0003800000 */
.L_x_198:
        /* <DEDUP_REMOVED lines=12> */
.L_x_201:
[----:B------:R-:W-:Y:S05]  /*9ff0*/  BSYNC B1 ;  /* 0x0000000000017941 */ /* 0x000fea0003800000 */
.L_x_200:
        /* <DEDUP_REMOVED lines=12> */
.L_x_203:
[----:B------:R-:W-:Y:S05]  /*a0c0*/  BSYNC B1 ;  /* 0x0000000000017941 */ /* 0x000fea0003800000 */
.L_x_202:
        /* <DEDUP_REMOVED lines=12> */
.L_x_205:
[----:B------:R-:W-:Y:S05]  /*a190*/  BSYNC B1 ;  /* 0x0000000000017941 */ /* 0x000fea0003800000 */
.L_x_204:
        /* <DEDUP_REMOVED lines=12> */
.L_x_207:
[----:B------:R-:W-:Y:S05]  /*a260*/  BSYNC B1 ;  /* 0x0000000000017941 */ /* 0x000fea0003800000 */
.L_x_206:
        /* <DEDUP_REMOVED lines=12> */
.L_x_209:
[----:B------:R-:W-:Y:S05]  /*a330*/  BSYNC B1 ;  /* 0x0000000000017941 */ /* 0x000fea0003800000 */
.L_x_208:
        /* <DEDUP_REMOVED lines=12> */
.L_x_211:
[----:B------:R-:W-:Y:S05]  /*a400*/  BSYNC B1 ;  /* 0x0000000000017941 */ /* 0x000fea0003800000 */
.L_x_210:
        /* <DEDUP_REMOVED lines=12> */
.L_x_213:
[----:B------:R-:W-:Y:S05]  /*a4d0*/  BSYNC B1 ;  /* 0x0000000000017941 */ /* 0x000fea0003800000 */
.L_x_212:
        /* <DEDUP_REMOVED lines=12> */
.L_x_215:
[----:B------:R-:W-:Y:S05]  /*a5a0*/  BSYNC B1 ;  /* 0x0000000000017941 */ /* 0x000fea0003800000 */
.L_x_214:
        /* <DEDUP_REMOVED lines=12> */
.L_x_217:
[----:B------:R-:W-:Y:S05]  /*a670*/  BSYNC B1 ;  /* 0x0000000000017941 */ /* 0x000fea0003800000 */
.L_x_216:
        /* <DEDUP_REMOVED lines=12> */
.L_x_219:
[----:B------:R-:W-:Y:S05]  /*a740*/  BSYNC B1 ;  /* 0x0000000000017941 */ /* 0x000fea0003800000 */
.L_x_218:
        /* <DEDUP_REMOVED lines=12> */
.L_x_221:
[----:B------:R-:W-:Y:S05]  /*a810*/  BSYNC B1 ;  /* 0x0000000000017941 */ /* 0x000fea0003800000 */
.L_x_220:
        /* <DEDUP_REMOVED lines=12> */
.L_x_223:
[----:B------:R-:W-:Y:S05]  /*a8e0*/  BSYNC B1 ;  /* 0x0000000000017941 */ /* 0x000fea0003800000 */
.L_x_222:
        /* <DEDUP_REMOVED lines=12> */
.L_x_225:
[----:B------:R-:W-:Y:S05]  /*a9b0*/  BSYNC B1 ;  /* 0x0000000000017941 */ /* 0x000fea0003800000 */
.L_x_224:
        /* <DEDUP_REMOVED lines=12> */
.L_x_227:
[----:B------:R-:W-:Y:S05]  /*aa80*/  BSYNC B1 ;  /* 0x0000000000017941 */ /* 0x000fea0003800000 */
.L_x_226:
        /* <DEDUP_REMOVED lines=12> */
.L_x_229:
[----:B------:R-:W-:Y:S05]  /*ab50*/  BSYNC B1 ;  /* 0x0000000000017941 */ /* 0x000fea0003800000 */
.L_x_228:
        /* <DEDUP_REMOVED lines=12> */
.L_x_231:
[----:B------:R-:W-:Y:S05]  /*ac20*/  BSYNC B1 ;  /* 0x0000000000017941 */ /* 0x000fea0003800000 */
.L_x_230:
        /* <DEDUP_REMOVED lines=12> */
.L_x_233:
[----:B------:R-:W-:Y:S05]  /*acf0*/  BSYNC B1 ;  /* 0x0000000000017941 */ /* 0x000fea0003800000 */
.L_x_232:
        /* <DEDUP_REMOVED lines=12> */
.L_x_235:
[----:B------:R-:W-:Y:S05]  /*adc0*/  BSYNC B1 ;  /* 0x0000000000017941 */ /* 0x000fea0003800000 */
.L_x_234:
        /* <DEDUP_REMOVED lines=12> */
.L_x_237:
[----:B------:R-:W-:Y:S05]  /*ae90*/  BSYNC B1 ;  /* 0x0000000000017941 */ /* 0x000fea0003800000 */
.L_x_236:
[----:B-----5:R-:W-:Y:S01]  /*aea0*/  LOP3.LUT R2, R2, 0xff, RZ, 0xc0, !PT ;  /* 0x000000ff02027812 */ /* 0x020fe200078ec0ff */
[----:B------:R-:W-:Y:S01]  /*aeb0*/  BSSY B1, `(.L_x_238) ;  /* 0x000000b000017945 */ /* 0x000fe20003800000 */
[----:B------:R-:W-:Y:S02]  /*aec0*/  ISETP.LT.OR P4, PT, R34, 0xc1, !P1 ;  /* 0x000000c12200780c */ /* 0x000fe40004f81670 */
[----:B------:R-:W-:-:S05]  /*aed0*/  F2FP.F16.E4M3.UNPACK_B R2, R2 ;  /* 0x00000002ff02723e */ /* 0x000fca00020006ff */
[----:B------:R-:W-:-:S05]  /*aee0*/  HADD2.F32 R2, -RZ, R2.H0_H0 ;  /* 0x20000002ff027230 */ /* 0x000fca0000004100 */
[----:B0-----:R-:W-:-:S04]  /*aef0*/  FMUL R3, R2, UR26 ;  /* 0x0000001a02037c20 */ /* 0x001fc80008400000 */
[----:B------:R-:W-:Y:S01]  /*af00*/  FFMA R3, R0, UR25, R3 ;  /* 0x0000001900037c23 */ /* 0x000fe20008000003 */
[----:B------:R-:W-:-:S04]  /*af10*/  PRMT R0, RZ, 0x7610, R0 ;  /* 0x00007610ff007816 */ /* 0x000fc80000000000 */
[----:B------:R-:W-:-:S05]  /*af20*/  F2FP.SATFINITE.E4M3.F32.PACK_AB_MERGE_C R3, RZ, R3, RZ ;  /* 0x00000003ff03723e */ /* 0x000fca00048070ff */
[----:B------:R0:W-:Y:S01]  /*af30*/  @!P3 STG.E.U8 desc[UR20][R24.64+0xc1], R3 ;  /* 0x0000c1031800b986 */ /* 0x0001e2000c101114 */
[----:B------:R-:W-:Y:S05]  /*af40*/  @P4 BRA `(.L_x_239) ;  /* 0x0000000000044947 */ /* 0x000fea0003800000 */
[----:B------:R0:W5:Y:S02]  /*af50*/  LDG.E.U8 R0, desc[UR20][R30.64+0xc0] ;  /* 0x0000c0141e007981 */ /* 0x000164000c1e1100 */
.L_x_239:
[----:B------:R-:W-:Y:S05]  /*af60*/  BSYNC B1 ;  /* 0x0000000000017941 */ /* 0x000fea0003800000 */
.L_x_238:
[----:B------:R-:W2:Y:S01]  /*af70*/  LDL.LU R2, [R1] ;  /* 0x0000000001027983 */ /* 0x000ea20000300800 */
[----:B-----5:R-:W-:Y:S01]  /*af80*/  LOP3.LUT R0, R0, 0xff, RZ, 0xc0, !PT ;  /* 0x000000ff00007812 */ /* 0x020fe200078ec0ff */
[----:B------:R-:W-:Y:S01]  /*af90*/  BSSY B1, `(.L_x_240) ;  /* 0x000000b000017945 */ /* 0x000fe20003800000 */
[----:B------:R-:W-:Y:S02]  /*afa0*/  ISETP.LT.OR P3, PT, R34, 0xc2, !P1 ;  /* 0x000000c22200780c */ /* 0x000fe40004f61670 */
[----:B------:R-:W-:-:S05]  /*afb0*/  F2FP.F16.E4M3.UNPACK_B R0, R0 ;  /* 0x00000000ff00723e */ /* 0x000fca00020006ff */
[----:B------:R-:W-:-:S05]  /*afc0*/  HADD2.F32 R0, -RZ, R0.H0_H0 ;  /* 0x20000000ff007230 */ /* 0x000fca0000004100 */
[----:B------:R-:W-:-:S04]  /*afd0*/  FMUL R0, R0, UR26 ;  /* 0x0000001a00007c20 */ /* 0x000fc80008400000 */
[----:B--2---:R-:W-:-:S05]  /*afe0*/  FFMA R0, R2, UR25, R0 ;  /* 0x0000001902007c23 */ /* 0x004fca0008000000 */
[----:B0-----:R-:W-:Y:S02]  /*aff0*/  F2FP.SATFINITE.E4M3.F32.PACK_AB_MERGE_C R3, RZ, R0, RZ ;  /* 0x00000000ff03723e */ /* 0x001fe400048070ff */
[----:B------:R-:W-:-:S03]  /*b000*/  PRMT R0, RZ, 0x7610, R0 ;  /* 0x00007610ff007816 */ /* 0x000fc60000000000 */
[----:B------:R0:W-:Y:S01]  /*b010*/  @!P4 STG.E.U8 desc[UR20][R26.64+0xc0], R3 ;  /* 0x0000c0031a00c986 */ /* 0x0001e2000c101114 */
[----:B------:R-:W-:Y:S05]  /*b020*/  @P3 BRA `(.L_x_241) ;  /* 0x0000000000043947 */ /* 0x000fea0003800000 */
[----:B------:R2:W5:Y:S02]  /*b030*/  LDG.E.U8 R0, desc[UR20][R30.64+0xc1] ;  /* 0x0000c1141e007981 */ /* 0x000564000c1e1100 */
.L_x_241:
[----:B------:R-:W-:Y:S05]  /*b040*/  BSYNC B1 ;  /* 0x0000000000017941 */ /* 0x000fea0003800000 */
.L_x_240:
[----:B------:R-:W3:Y:S01]  /*b050*/  LDL.LU R2, [R1+0x4] ;  /* 0x0000040001027983 */ /* 0x000ee20000300800 */
[----:B-----5:R-:W-:Y:S01]  /*b060*/  LOP3.LUT R0, R0, 0xff, RZ, 0xc0, !PT ;  /* 0x000000ff00007812 */ /* 0x020fe200078ec0ff */
[----:B------:R-:W-:Y:S01]  /*b070*/  BSSY B1, `(.L_x_242) ;  /* 0x000000b000017945 */ /* 0x000fe20003800000 */
[----:B------:R-:W-:Y:S02]  /*b080*/  ISETP.LT.OR P4, PT, R34, 0xc9, !P0 ;  /* 0x000000c92200780c */ /* 0x000fe40004781670 */
[----:B------:R-:W-:-:S05]  /*b090*/  F2FP.F16.E4M3.UNPACK_B R0, R0 ;  /* 0x00000000ff00723e */ /* 0x000fca00020006ff */
[----:B------:R-:W-:-:S05]  /*b0a0*/  HADD2.F32 R0, -RZ, R0.H0_H0 ;  /* 0x20000000ff007230 */ /* 0x000fca0000004100 */
[----:B------:R-:W-:-:S04]  /*b0b0*/  FMUL R0, R0, UR26 ;  /* 0x0000001a00007c20 */ /* 0x000fc80008400000 */
[----:B---3--:R-:W-:-:S05]  /*b0c0*/  FFMA R0, R2, UR25, R0 ;  /* 0x0000001902007c23 */ /* 0x008fca0008000000 */
[----:B0-----:R-:W-:Y:S02]  /*b0d0*/  F2FP.SATFINITE.E4M3.F32.PACK_AB_MERGE_C R3, RZ, R0, RZ ;  /* 0x00000000ff03723e */ /* 0x001fe400048070ff */
[----:B------:R-:W-:-:S03]  /*b0e0*/  PRMT R0, RZ, 0x7610, R0 ;  /* 0x00007610ff007816 */ /* 0x000fc60000000000 */
[----:B------:R0:W-:Y:S01]  /*b0f0*/  @!P3 STG.E.U8 desc[UR20][R26.64+0xc1], R3 ;  /* 0x0000c1031a00b986 */ /* 0x0001e2000c101114 */
[----:B------:R-:W-:Y:S05]  /*b100*/  @P4 BRA `(.L_x_243) ;  /* 0x0000000000044947 */ /* 0x000fea0003800000 */
[----:B------:R3:W5:Y:S02]  /*b110*/  LDG.E.U8 R0, desc[UR20][R28.64+0xc8] ;  /* 0x0000c8141c007981 */ /* 0x000764000c1e1100 */
.L_x_243:
[----:B------:R-:W-:Y:S05]  /*b120*/  BSYNC B1 ;  /* 0x0000000000017941 */ /* 0x000fea0003800000 */
.L_x_242:
[----:B------:R-:W2:Y:S01]  /*b130*/  LDL.LU R2, [R1+0x8] ;  /* 0x0000080001027983 */ /* 0x000ea20000300800 */
        /* <DEDUP_REMOVED lines=12> */
.L_x_245:
[----:B------:R-:W-:Y:S05]  /*b200*/  BSYNC B1 ;  /* 0x0000000000017941 */ /* 0x000fea0003800000 */
.L_x_244:
        /* <DEDUP_REMOVED lines=13> */
.L_x_247:
[----:B------:R-:W-:Y:S05]  /*b2e0*/  BSYNC B1 ;  /* 0x0000000000017941 */ /* 0x000fea0003800000 */
.L_x_246:
        /* <DEDUP_REMOVED lines=13> */
.L_x_249:
[----:B------:R-:W-:Y:S05]  /*b3c0*/  BSYNC B1 ;  /* 0x0000000000017941 */ /* 0x000fea0003800000 */
.L_x_248:
        /* <DEDUP_REMOVED lines=13> */
.L_x_251:
[----:B------:R-:W-:Y:S05]  /*b4a0*/  BSYNC B1 ;  /* 0x0000000000017941 */ /* 0x000fea0003800000 */
.L_x_250:
        /* <DEDUP_REMOVED lines=13> */
.L_x_253:
[----:B------:R-:W-:Y:S05]  /*b580*/  BSYNC B1 ;  /* 0x0000000000017941 */ /* 0x000fea0003800000 */
.L_x_252:
        /* <DEDUP_REMOVED lines=13> */
.L_x_255:
[----:B------:R-:W-:Y:S05]  /*b660*/  BSYNC B1 ;  /* 0x0000000000017941 */ /* 0x000fea0003800000 */
.L_x_254:
        /* <DEDUP_REMOVED lines=13> */
.L_x_257:
[----:B------:R-:W-:Y:S05]  /*b740*/  BSYNC B1 ;  /* 0x0000000000017941 */ /* 0x000fea0003800000 */
.L_x_256:
        /* <DEDUP_REMOVED lines=13> */
.L_x_259:
[----:B------:R-:W-:Y:S05]  /*b820*/  BSYNC B1 ;  /* 0x0000000000017941 */ /* 0x000fea0003800000 */
.L_x_258:
        /* <DEDUP_REMOVED lines=13> */
.L_x_261:
[----:B------:R-:W-:Y:S05]  /*b900*/  BSYNC B1 ;  /* 0x0000000000017941 */ /* 0x000fea0003800000 */
.L_x_260:
        /* <DEDUP_REMOVED lines=13> */
.L_x_263:
[----:B------:R-:W-:Y:S05]  /*b9e0*/  BSYNC B1 ;  /* 0x0000000000017941 */ /* 0x000fea0003800000 */
.L_x_262:
        /* <DEDUP_REMOVED lines=13> */
.L_x_265:
[----:B------:R-:W-:Y:S05]  /*bac0*/  BSYNC B1 ;  /* 0x0000000000017941 */ /* 0x000fea0003800000 */
.L_x_264:
        /* <DEDUP_REMOVED lines=13> */
.L_x_267:
[----:B------:R-:W-:Y:S05]  /*bba0*/  BSYNC B1 ;  /* 0x0000000000017941 */ /* 0x000fea0003800000 */
.L_x_266:
        /* <DEDUP_REMOVED lines=13> */
.L_x_269:
[----:B------:R-:W-:Y:S05]  /*bc80*/  BSYNC B1 ;  /* 0x0000000000017941 */ /* 0x000fea0003800000 */
.L_x_268:
        /* <DEDUP_REMOVED lines=13> */
.L_x_271:
[----:B------:R-:W-:Y:S05]  /*bd60*/  BSYNC B1 ;  /* 0x0000000000017941 */ /* 0x000fea0003800000 */
.L_x_270:
        /* <DEDUP_REMOVED lines=13> */
.L_x_273:
[----:B------:R-:W-:Y:S05]  /*be40*/  BSYNC B1 ;  /* 0x0000000000017941 */ /* 0x000fea0003800000 */
.L_x_272:
        /* <DEDUP_REMOVED lines=13> */
.L_x_275:
[----:B------:R-:W-:Y:S05]  /*bf20*/  BSYNC B1 ;  /* 0x0000000000017941 */ /* 0x000fea0003800000 */
.L_x_274:
        /* <DEDUP_REMOVED lines=13> */
.L_x_277:
[----:B------:R-:W-:Y:S05]  /*c000*/  BSYNC B1 ;  /* 0x0000000000017941 */ /* 0x000fea0003800000 */
.L_x_276:
        /* <DEDUP_REMOVED lines=13> */
.L_x_279:
[----:B------:R-:W-:Y:S05]  /*c0e0*/  BSYNC B1 ;  /* 0x0000000000017941 */ /* 0x000fea0003800000 */
.L_x_278:
        /* <DEDUP_REMOVED lines=13> */
.L_x_281:
[----:B------:R-:W-:Y:S05]  /*c1c0*/  BSYNC B1 ;  /* 0x0000000000017941 */ /* 0x000fea0003800000 */
.L_x_280:
        /* <DEDUP_REMOVED lines=13> */
.L_x_283:
[----:B------:R-:W-:Y:S05]  /*c2a0*/  BSYNC B1 ;  /* 0x0000000000017941 */ /* 0x000fea0003800000 */
.L_x_282:
        /* <DEDUP_REMOVED lines=13> */
.L_x_285:
[----:B------:R-:W-:Y:S05]  /*c380*/  BSYNC B1 ;  /* 0x0000000000017941 */ /* 0x000fea0003800000 */
.L_x_284:
        /* <DEDUP_REMOVED lines=13> */
.L_x_287:
[----:B------:R-:W-:Y:S05]  /*c460*/  BSYNC B1 ;  /* 0x0000000000017941 */ /* 0x000fea0003800000 */
.L_x_286:
        /* <DEDUP_REMOVED lines=13> */
.L_x_289:
[----:B------:R-:W-:Y:S05]  /*c540*/  BSYNC B1 ;  /* 0x0000000000017941 */ /* 0x000fea0003800000 */
.L_x_288:
        /* <DEDUP_REMOVED lines=13> */
.L_x_291:
[----:B------:R-:W-:Y:S05]  /*c620*/  BSYNC B1 ;  /* 0x0000000000017941 */ /* 0x000fea0003800000 */
.L_x_290:
        /* <DEDUP_REMOVED lines=13> */
.L_x_293:
[----:B------:R-:W-:Y:S05]  /*c700*/  BSYNC B1 ;  /* 0x0000000000017941 */ /* 0x000fea0003800000 */
.L_x_292:
        /* <DEDUP_REMOVED lines=13> */
.L_x_295:
[----:B------:R-:W-:Y:S05]  /*c7e0*/  BSYNC B1 ;  /* 0x0000000000017941 */ /* 0x000fea0003800000 */
.L_x_294:
        /* <DEDUP_REMOVED lines=13> */
.L_x_297:
[----:B------:R-:W-:Y:S05]  /*c8c0*/  BSYNC B1 ;  /* 0x0000000000017941 */ /* 0x000fea0003800000 */
.L_x_296:
[----:B------:R-:W-:Y:S05]  /*c8d0*/  @P1 BRA `(.L_x_298) ;  /* 0x0000002000a41947 */ /* 0x000fea0003800000 */
[----:B------:R-:W2:Y:S01]  /*c8e0*/  LDL.LU R2, [R1+0x74] ;  /* 0x0000740001027983 */ /* 0x000ea20000300800 */
[----:B-----5:R-:W-:-:S04]  /*c8f0*/  LOP3.LUT R0, R0, 0xff, RZ, 0xc0, !PT ;  /* 0x000000ff00007812 */ /* 0x020fc800078ec0ff */
[----:B------:R-:W-:-:S05]  /*c900*/  F2FP.F16.E4M3.UNPACK_B R0, R0 ;  /* 0x00000000ff00723e */ /* 0x000fca00020006ff */
[----:B------:R-:W-:-:S05]  /*c910*/  HADD2.F32 R0, -RZ, R0.H0_H0 ;  /* 0x20000000ff007230 */ /* 0x000fca0000004100 */
[----:B------:R-:W-:-:S04]  /*c920*/  FMUL R0, R0, UR26 ;  /* 0x0000001a00007c20 */ /* 0x000fc80008400000 */
[----:B--2---:R-:W-:-:S05]  /*c930*/  FFMA R0, R2, UR25, R0 ;  /* 0x0000001902007c23 */ /* 0x004fca0008000000 */
[----:B0-----:R-:W-:-:S05]  /*c940*/  F2FP.SATFINITE.E4M3.F32.PACK_AB_MERGE_C R3, RZ, R0, RZ ;  /* 0x00000000ff03723e */ /* 0x001fca00048070ff */
[----:B------:R0:W-:Y:S01]  /*c950*/  STG.E.U8 desc[UR20][R26.64+0xf9], R3 ;  /* 0x0000f9031a007986 */ /* 0x0001e2000c101114 */
[----:B------:R-:W-:Y:S05]  /*c960*/  BRA `(.L_x_298) ;  /* 0x0000002000807947 */ /* 0x000fea0003800000 */
.L_x_41:
[C---:B------:R-:W-:Y:S01]  /*c970*/  ISETP.GE.AND P1, PT, R39.reuse, 0x1, PT ;  /* 0x000000012700780c */ /* 0x040fe20003f26270 */
[----:B------:R-:W-:Y:S01]  /*c980*/  FMUL R226, R226, UR25 ;  /* 0x00000019e2e27c20 */ /* 0x000fe20008400000 */
[----:B------:R-:W2:Y:S01]  /*c990*/  LDL.LU R227, [R1+0x10] ;  /* 0x0000100001e37983 */ /* 0x000ea20000300800 */
[----:B------:R-:W-:Y:S01]  /*c9a0*/  ISETP.GE.AND P0, PT, R39, 0x9, PT ;  /* 0x000000092700780c */ /* 0x000fe20003f06270 */
[----:B------:R-:W-:Y:S01]  /*c9b0*/  FMUL R225, R225, UR25 ;  /* 0x00000019e1e17c20 */ /* 0x000fe20008400000 */
[C---:B------:R-:W-:Y:S02]  /*c9c0*/  ISETP.LT.OR P4, PT, R34.reuse, 0x1, !P1 ;  /* 0x000000012200780c */ /* 0x040fe40004f81670 */
[C---:B------:R-:W-:Y:S02]  /*c9d0*/  ISETP.LT.OR P5, PT, R34.reuse, 0x2, !P1 ;  /* 0x000000022200780c */ /* 0x040fe40004fa1670 */
[----:B------:R-:W-:Y:S02]  /*c9e0*/  F2FP.SATFINITE.E4M3.F32.PACK_AB_MERGE_C R29, RZ, R226, RZ ;  /* 0x000000e2ff1d723e */ /* 0x000fe400048070ff */
[----:B------:R-:W-:Y:S01]  /*c9f0*/  ISETP.LT.OR P3, PT, R34, 0x1, !P0 ;  /* 0x000000012200780c */ /* 0x000fe20004761670 */
[----:B------:R-:W-:Y:S01]  /*ca00*/  FMUL R224, R224, UR25 ;  /* 0x00000019e0e07c20 */ /* 0x000fe20008400000 */
[----:B------:R-:W-:Y:S01]  /*ca10*/  ISETP.LT.OR P6, PT, R34, 0xa, !P1 ;  /* 0x0000000a2200780c */ /* 0x000fe20004fc1670 */
[----:B------:R-:W-:Y:S01]  /*ca20*/  FMUL R223, R223, UR25 ;  /* 0x00000019dfdf7c20 */ /* 0x000fe20008400000 */
[----:B------:R-:W-:Y:S01]  /*ca30*/  F2FP.SATFINITE.E4M3.F32.PACK_AB_MERGE_C R225, RZ, R225, RZ ;  /* 0x000000e1ffe1723e */ /* 0x000fe200048070ff */
[----:B------:R-:W-:Y:S01]  /*ca40*/  FMUL R221, R221, UR25 ;  /* 0x00000019dddd7c20 */ /* 0x000fe20008400000 */
[----:B------:R-:W-:Y:S01]  /*ca50*/  FMUL R222, R222, UR25 ;  /* 0x00000019dede7c20 */ /* 0x000fe20008400000 */
[----:B------:R0:W-:Y:S01]  /*ca60*/  @!P4 STG.E.U8 desc[UR20][R24.64], R29 ;  /* 0x0000001d1800c986 */ /* 0x0001e2000c101114 */
[----:B------:R-:W-:-:S02]  /*ca70*/  ISETP.LT.OR P4, PT, R34, 0x2, !P0 ;  /* 0x000000022200780c */ /* 0x000fc40004781670 */
[----:B------:R-:W-:Y:S01]  /*ca80*/  F2FP.SATFINITE.E4M3.F32.PACK_AB_MERGE_C R31, RZ, R224, RZ ;  /* 0x000000e0ff1f723e */ /* 0x000fe200048070ff */
[----:B------:R3:W-:Y:S01]  /*ca90*/  @!P5 STG.E.U8 desc[UR20][R24.64+0x1], R225 ;  /* 0x000001e11800d986 */ /* 0x0007e2000c101114 */
[----:B------:R-:W-:Y:S02]  /*caa0*/  ISETP.LT.OR P5, PT, R34, 0x9, !P1 ;  /* 0x000000092200780c */ /* 0x000fe40004fa1670 */
[----:B------:R-:W-:Y:S01]  /*cab0*/  F2FP.SATFINITE.E4M3.F32.PACK_AB_MERGE_C R223, RZ, R223, RZ ;  /* 0x000000dfffdf723e */ /* 0x000fe200048070ff */
[----:B------:R-:W-:Y:S01]  /*cac0*/  FMUL R220, R220, UR25 ;  /* 0x00000019dcdc7c20 */ /* 0x000fe20008400000 */
[----:B------:R-:W-:Y:S01]  /*cad0*/  F2FP.SATFINITE.E4M3.F32.PACK_AB_MERGE_C R221, RZ, R221, RZ ;  /* 0x000000ddffdd723e */ /* 0x000fe200048070ff */
[----:B------:R-:W-:Y:S01]  /*cae0*/  @!P3 STG.E.U8 desc[UR20][R26.64], R31 ;  /* 0x0000001f1a00b986 */ /* 0x000fe2000c101114 */
[----:B------:R-:W-:-:S03]  /*caf0*/  ISETP.LT.OR P3, PT, R34, 0x9, !P0 ;  /* 0x000000092200780c */ /* 0x000fc60004761670 */
[----:B------:R-:W-:Y:S01]  /*cb00*/  @!P4 STG.E.U8 desc[UR20][R26.64+0x1], R223 ;  /* 0x000001df1a00c986 */ /* 0x000fe2000c101114 */
[----:B------:R-:W-:-:S03]  /*cb10*/  ISETP.LT.OR P4, PT, R34, 0xa, !P0 ;  /* 0x0000000a2200780c */ /* 0x000fc60004781670 */
[----:B------:R-:W-:Y:S01]  /*cb20*/  @!P6 STG.E.U8 desc[UR20][R24.64+0x9], R221 ;  /* 0x000009dd1800e986 */ /* 0x000fe2000c101114 */
[C---:B------:R-:W-:Y:S01]  /*cb30*/  ISETP.LT.OR P6, PT, R34.reuse, 0x12, !P1 ;  /* 0x000000122200780c */ /* 0x040fe20004fc1670 */
[----:B------:R-:W-:Y:S01]  /*cb40*/  FMUL R219, R219, UR25 ;  /* 0x00000019dbdb7c20 */ /* 0x000fe20008400000 */
[----:B0-----:R-:W-:Y:S01]  /*cb50*/  F2FP.SATFINITE.E4M3.F32.PACK_AB_MERGE_C R29, RZ, R222, RZ ;  /* 0x000000deff1d723e */ /* 0x001fe200048070ff */
[----:B------:R-:W-:Y:S01]  /*cb60*/  FMUL R217, R217, UR25 ;  /* 0x00000019d9d97c20 */ /* 0x000fe20008400000 */
[----:B------:R-:W4:Y:S01]  /*cb70*/  LDL.LU R226, [R1+0xc] ;  /* 0x00000c0001e27983 */ /* 0x000f220000300800 */
[----:B------:R-:W-:Y:S02]  /*cb80*/  F2FP.SATFINITE.E4M3.F32.PACK_AB_MERGE_C R33, RZ, R220, RZ ;  /* 0x000000dcff21723e */ /* 0x000fe400048070ff */
[----:B------:R-:W-:Y:S01]  /*cb90*/  F2FP.SATFINITE.E4M3.F32.PACK_AB_MERGE_C R219, RZ, R219, RZ ;  /* 0x000000dbffdb723e */ /* 0x000fe200048070ff */
[----:B------:R0:W-:Y:S01]  /*cba0*/  @!P5 STG.E.U8 desc[UR20][R24.64+0x8], R29 ;  /* 0x0000081d1800d986 */ /* 0x0001e2000c101114 */
[----:B------:R-:W-:-:S02]  /*cbb0*/  ISETP.LT.OR P5, PT, R34, 0x11, !P1 ;  /* 0x000000112200780c */ /* 0x000fc40004fa1670 */
[----:B------:R-:W-:Y:S01]  /*cbc0*/  F2FP.SATFINITE.E4M3.F32.PACK_AB_MERGE_C R217, RZ, R217, RZ ;  /* 0x000000d9ffd9723e */ /* 0x000fe200048070ff */
[----:B---3--:R-:W3:Y:S01]  /*cbd0*/  LDL.LU R225, [R1+0x8] ;  /* 0x0000080001e17983 */ /* 0x008ee20000300800 */
[----:B------:R-:W-:-:S03]  /*cbe0*/  FMUL R218, R218, UR25 ;  /* 0x00000019dada7c20 */ /* 0x000fc60008400000 */
[----:B------:R-:W4:Y:S04]  /*cbf0*/  LDL.LU R224, [R1+0x4] ;  /* 0x0000040001e07983 */ /* 0x000f280000300800 */
[----:B------:R-:W3:Y:S01]  /*cc00*/  LDL.LU R222, [R1] ;  /* 0x0000000001de7983 */ /* 0x000ee20000300800 */
[----:B0-----:R-:W-:Y:S01]  /*cc10*/  F2FP.SATFINITE.E4M3.F32.PACK_AB_MERGE_C R29, RZ, R218, RZ ;  /* 0x000000daff1d723e */ /* 0x001fe200048070ff */
[----:B------:R-:W-:Y:S01]  /*cc20*/  FMUL R216, R216, UR25 ;  /* 0x00000019d8d87c20 */ /* 0x000fe20008400000 */
[----:B------:R-:W-:Y:S01]  /*cc30*/  FMUL R215, R215, UR25 ;  /* 0x00000019d7d77c20 */ /* 0x000fe20008400000 */
[----:B------:R0:W-:Y:S01]  /*cc40*/  @!P3 STG.E.U8 desc[UR20][R26.64+0x8], R33 ;  /* 0x000008211a00b986 */ /* 0x0001e2000c101114 */
[C---:B------:R-:W-:Y:S01]  /*cc50*/  ISETP.LT.OR P3, PT, R34.reuse, 0x11, !P0 ;  /* 0x000000112200780c */ /* 0x040fe20004761670 */
[----:B------:R-:W-:Y:S01]  /*cc60*/  FMUL R213, R213, UR25 ;  /* 0x00000019d5d57c20 */ /* 0x000fe20008400000 */
[----:B------:R-:W-:Y:S01]  /*cc70*/  F2FP.SATFINITE.E4M3.F32.PACK_AB_MERGE_C R31, RZ, R216, RZ ;  /* 0x000000d8ff1f723e */ /* 0x000fe200048070ff */
[----:B------:R-:W-:Y:S01]  /*cc80*/  @!P4 STG.E.U8 desc[UR20][R26.64+0x9], R219 ;  /* 0x000009db1a00c986 */ /* 0x000fe2000c101114 */
[----:B------:R-:W-:Y:S01]  /*cc90*/  ISETP.LT.OR P4, PT, R34, 0x12, !P0 ;  /* 0x000000122200780c */ /* 0x000fe20004781670 */
[----:B------:R-:W-:Y:S01]  /*cca0*/  FMUL R214, R214, UR25 ;  /* 0x00000019d6d67c20 */ /* 0x000fe20008400000 */
[----:B------:R-:W-:Y:S01]  /*ccb0*/  F2FP.SATFINITE.E4M3.F32.PACK_AB_MERGE_C R215, RZ, R215, RZ ;  /* 0x000000d7ffd7723e */ /* 0x000fe200048070ff */
[----:B------:R-:W-:Y:S01]  /*ccc0*/  @!P6 STG.E.U8 desc[UR20][R24.64+0x11], R217 ;  /* 0x000011d91800e986 */ /* 0x000fe2000c101114 */
[----:B------:R-:W-:Y:S01]  /*ccd0*/  ISETP.LT.OR P6, PT, R34, 0x1a, !P1 ;  /* 0x0000001a2200780c */ /* 0x000fe20004fc1670 */
[----:B------:R-:W-:Y:S01]  /*cce0*/  FMUL R212, R212, UR25 ;  /* 0x00000019d4d47c20 */ /* 0x000fe20008400000 */
[----:B------:R-:W-:Y:S01]  /*ccf0*/  F2FP.SATFINITE.E4M3.F32.PACK_AB_MERGE_C R213, RZ, R213, RZ ;  /* 0x000000d5ffd5723e */ /* 0x000fe200048070ff */
[----:B------:R1:W-:Y:S01]  /*cd00*/  @!P5 STG.E.U8 desc[UR20][R24.64+0x10], R29 ;  /* 0x0000101d1800d986 */ /* 0x0003e2000c101114 */
[C---:B------:R-:W-:Y:S01]  /*cd10*/  ISETP.LT.OR P5, PT, R34.reuse, 0x19, !P1 ;  /* 0x000000192200780c */ /* 0x040fe20004fa1670 */
[----:B------:R-:W-:Y:S01]  /*cd20*/  FMUL R211, R211, UR25 ;  /* 0x00000019d3d37c20 */ /* 0x000fe20008400000 */
[----:B------:R-:W-:Y:S01]  /*cd30*/  FMUL R209, R209, UR25 ;  /* 0x00000019d1d17c20 */ /* 0x000fe20008400000 */
[----:B------:R1:W-:Y:S01]  /*cd40*/  @!P3 STG.E.U8 desc[UR20][R26.64+0x10], R31 ;  /* 0x0000101f1a00b986 */ /* 0x0003e2000c101114 */
[----:B------:R-:W-:Y:S01]  /*cd50*/  ISETP.LT.OR P3, PT, R34, 0x19, !P0 ;  /* 0x000000192200780c */ /* 0x000fe20004761670 */
[----:B------:R-:W-:Y:S01]  /*cd60*/  FMUL R210, R210, UR25 ;  /* 0x00000019d2d27c20 */ /* 0x000fe20008400000 */
[----:B0-----:R-:W-:Y:S01]  /*cd70*/  F2FP.SATFINITE.E4M3.F32.PACK_AB_MERGE_C R33, RZ, R212, RZ ;  /* 0x000000d4ff21723e */ /* 0x001fe200048070ff */
[----:B------:R-:W-:Y:S01]  /*cd80*/  @!P4 STG.E.U8 desc[UR20][R26.64+0x11], R215 ;  /* 0x000011d71a00c986 */ /* 0x000fe2000c101114 */
[----:B------:R-:W-:Y:S01]  /*cd90*/  ISETP.LT.OR P4, PT, R34, 0x1a, !P0 ;  /* 0x0000001a2200780c */ /* 0x000fe20004781670 */
[----:B------:R-:W-:Y:S01]  /*cda0*/  FMUL R208, R208, UR25 ;  /* 0x00000019d0d07c20 */ /* 0x000fe20008400000 */
[----:B------:R-:W-:Y:S01]  /*cdb0*/  F2FP.SATFINITE.E4M3.F32.PACK_AB_MERGE_C R211, RZ, R211, RZ ;  /* 0x000000d3ffd3723e */ /* 0x000fe200048070ff */
[----:B------:R-:W-:Y:S01]  /*cdc0*/  @!P6 STG.E.U8 desc[UR20][R24.64+0x19], R213 ;  /* 0x000019d51800e986 */ /* 0x000fe2000c101114 */
[----:B------:R-:W-:Y:S01]  /*cdd0*/  ISETP.LT.OR P6, PT, R34, 0x22, !P1 ;  /* 0x000000222200780c */ /* 0x000fe20004fc1670 */
[----:B------:R-:W-:Y:S01]  /*cde0*/  FMUL R207, R207, UR25 ;  /* 0x00000019cfcf7c20 */ /* 0x000fe20008400000 */
[----:B-1----:R-:W-:Y:S01]  /*cdf0*/  F2FP.SATFINITE.E4M3.F32.PACK_AB_MERGE_C R29, RZ, R214, RZ ;  /* 0x000000d6ff1d723e */ /* 0x002fe200048070ff */
[----:B------:R-:W-:Y:S01]  /*ce00*/  FMUL R205, R205, UR25 ;  /* 0x00000019cdcd7c20 */ /* 0x000fe20008400000 */
[----:B------:R-:W-:Y:S01]  /*ce10*/  F2FP.SATFINITE.E4M3.F32.PACK_AB_MERGE_C R209, RZ, R209, RZ ;  /* 0x000000d1ffd1723e */ /* 0x000fe200048070ff */
[----:B------:R-:W-:Y:S01]  /*ce20*/  FMUL R206, R206, UR25 ;  /* 0x00000019cece7c20 */ /* 0x000fe20008400000 */
[----:B------:R-:W-:Y:S01]  /*ce30*/  F2FP.SATFINITE.E4M3.F32.PACK_AB_MERGE_C R31, RZ, R208, RZ ;  /* 0x000000d0ff1f723e */ /* 0x000fe200048070ff */
[----:B------:R0:W-:Y:S01]  /*ce40*/  @!P5 STG.E.U8 desc[UR20][R24.64+0x18], R29 ;  /* 0x0000181d1800d986 */ /* 0x0001e2000c101114 */
[----:B------:R-:W-:Y:S01]  /*ce50*/  ISETP.LT.OR P5, PT, R34, 0x21, !P1 ;  /* 0x000000212200780c */ /* 0x000fe20004fa1670 */
[----:B------:R-:W-:Y:S01]  /*ce60*/  FMUL R204, R204, UR25 ;  /* 0x00000019cccc7c20 */ /* 0x000fe20008400000 */
[----:B------:R-:W-:Y:S01]  /*ce70*/  F2FP.SATFINITE.E4M3.F32.PACK_AB_MERGE_C R207, RZ, R207, RZ ;  /* 0x000000cfffcf723e */ /* 0x000fe200048070ff */
[----:B------:R1:W-:Y:S01]  /*ce80*/  @!P3 STG.E.U8 desc[UR20][R26.64+0x18], R33 ;  /* 0x000018211a00b986 */ /* 0x0003e2000c101114 */
[C---:B------:R-:W-:Y:S01]  /*ce90*/  ISETP.LT.OR P3, PT, R34.reuse, 0x21, !P0 ;  /* 0x000000212200780c */ /* 0x040fe20004761670 */
[----:B------:R-:W-:Y:S01]  /*cea0*/  FMUL R203, R203, UR25 ;  /* 0x00000019cbcb7c20 */ /* 0x000fe20008400000 */
[----:B------:R-:W-:Y:S01]  /*ceb0*/  F2FP.SATFINITE.E4M3.F32.PACK_AB_MERGE_C R205, RZ, R205, RZ ;  /* 0x000000cdffcd723e */ /* 0x000fe200048070ff */
[----:B------:R-:W-:Y:S01]  /*cec0*/  @!P4 STG.E.U8 desc[UR20][R26.64+0x19], R211 ;  /* 0x000019d31a00c986 */ /* 0x000fe2000c101114 */
[C---:B------:R-:W-:Y:S01]  /*ced0*/  ISETP.LT.OR P4, PT, R34.reuse, 0x22, !P0 ;  /* 0x000000222200780c */ /* 0x040fe20004781670 */
[----:B------:R-:W-:Y:S01]  /*cee0*/  FMUL R201, R201, UR25 ;  /* 0x00000019c9c97c20 */ /* 0x000fe20008400000 */
[----:B------:R-:W-:Y:S01]  /*cef0*/  F2FP.SATFINITE.E4M3.F32.PACK_AB_MERGE_C R203, RZ, R203, RZ ;  /* 0x000000cbffcb723e */ /* 0x000fe200048070ff */
[----:B------:R-:W-:Y:S01]  /*cf00*/  @!P6 STG.E.U8 desc[UR20][R24.64+0x21], R209 ;  /* 0x000021d11800e986 */ /* 0x000fe2000c101114 */
[----:B------:R-:W-:Y:S01]  /*cf10*/  ISETP.LT.OR P6, PT, R34, 0x2a, !P1 ;  /* 0x0000002a2200780c */ /* 0x000fe20004fc1670 */
[----:B------:R-:W-:Y:S01]  /*cf20*/  FMUL R202, R202, UR25 ;  /* 0x00000019caca7c20 */ /* 0x000fe20008400000 */
[----:B0-----:R-:W-:Y:S01]  /*cf30*/  F2FP.SATFINITE.E4M3.F32.PACK_AB_MERGE_C R29, RZ, R210, RZ ;  /* 0x000000d2ff1d723e */ /* 0x001fe200048070ff */
[----:B------:R-:W-:Y:S01]  /*cf40*/  FMUL R200, R200, UR25 ;  /* 0x00000019c8c87c20 */ /* 0x000fe20008400000 */
[----:B-1----:R-:W-:Y:S01]  /*cf50*/  F2FP.SATFINITE.E4M3.F32.PACK_AB_MERGE_C R33, RZ, R204, RZ ;  /* 0x000000ccff21723e */ /* 0x002fe200048070ff */
[----:B------:R-:W-:Y:S01]  /*cf60*/  FMUL R199, R199, UR25 ;  /* 0x00000019c7c77c20 */ /* 0x000fe20008400000 */
[----:B------:R-:W-:Y:S01]  /*cf70*/  F2FP.SATFINITE.E4M3.F32.PACK_AB_MERGE_C R201, RZ, R201, RZ ;  /* 0x000000c9ffc9723e */ /* 0x000fe200048070ff */
[----:B------:R0:W-:Y:S01]  /*cf80*/  @!P5 STG.E.U8 desc[UR20][R24.64+0x20], R29 ;  /* 0x0000201d1800d986 */ /* 0x0001e2000c101114 */
[C---:B------:R-:W-:Y:S01]  /*cf90*/  ISETP.LT.OR P5, PT, R34.reuse, 0x29, !P1 ;  /* 0x000000292200780c */ /* 0x040fe20004fa1670 */
[----:B------:R-:W-:Y:S01]  /*cfa0*/  FMUL R197, R197, UR25 ;  /* 0x00000019c5c57c20 */ /* 0x000fe20008400000 */
[----:B------:R-:W-:Y:S01]  /*cfb0*/  F2FP.SATFINITE.E4M3.F32.PACK_AB_MERGE_C R199, RZ, R199, RZ ;  /* 0x000000c7ffc7723e */ /* 0x000fe200048070ff */
[----:B------:R1:W-:Y:S01]  /*cfc0*/  @!P3 STG.E.U8 desc[UR20][R26.64+0x20], R31 ;  /* 0x0000201f1a00b986 */ /* 0x0003e2000c101114 */
[----:B------:R-:W-:Y:S01]  /*cfd0*/  ISETP.LT.OR P3, PT, R34, 0x29, !P0 ;  /* 0x000000292200780c */ /* 0x000fe20004761670 */
[----:B------:R-:W-:Y:S01]  /*cfe0*/  FMUL R198, R198, UR25 ;  /* 0x00000019c6c67c20 */ /* 0x000fe20008400000 */
[----:B------:R-:W-:Y:S01]  /*cff0*/  F2FP.SATFINITE.E4M3.F32.PACK_AB_MERGE_C R197, RZ, R197, RZ ;  /* 0x000000c5ffc5723e */ /* 0x000fe200048070ff */
[----:B------:R-:W-:Y:S01]  /*d000*/  @!P4 STG.E.U8 desc[UR20][R26.64+0x21], R207 ;  /* 0x000021cf1a00c986 */ /* 0x000fe2000c101114 */
[----:B------:R-:W-:Y:S01]  /*d010*/  ISETP.LT.OR P4, PT, R34, 0x2a, !P0 ;  /* 0x0000002a2200780c */ /* 0x000fe20004781670 */
[----:B------:R-:W-:Y:S01]  /*d020*/  FMUL R196, R196, UR25 ;  /* 0x00000019c4c47c20 */ /* 0x000fe20008400000 */
[----:B------:R-:W-:Y:S01]  /*d030*/  FMUL R195, R195, UR25 ;  /* 0x00000019c3c37c20 */ /* 0x000fe20008400000 */
        /* <DEDUP_REMOVED lines=27> */
[----:B------:R-:W-:Y:S01]  /*d1f0*/  FMUL R186, R186, UR25 ;  /* 0x00000019baba7c20 */ /* 0x000fe20008400000 */
        /* <DEDUP_REMOVED lines=154> */
[----:B-----5:R-:W-:Y:S01]  /*dba0*/  FMUL R5, R5, UR25 ;  /* 0x0000001905057c20 */ /* 0x020fe20008400000 */
[----:B0-----:R-:W-:Y:S01]  /*dbb0*/  F2FP.SATFINITE.E4M3.F32.PACK_AB_MERGE_C R29, RZ, R170, RZ ;  /* 0x000000aaff1d723e */ /* 0x001fe200048070ff */
[----:B------:R-:W-:Y:S01]  /*dbc0*/  FMUL R0, R0, UR25 ;  /* 0x0000001900007c20 */ /* 0x000fe20008400000 */
[----:B-1----:R-:W-:Y:S01]  /*dbd0*/  F2FP.SATFINITE.E4M3.F32.PACK_AB_MERGE_C R33, RZ, R164, RZ ;  /* 0x000000a4ff21723e */ /* 0x002fe200048070ff */
[----:B------:R-:W-:Y:S01]  /*dbe0*/  FMUL R6, R6, UR25 ;  /* 0x0000001906067c20 */ /* 0x000fe20008400000 */
[----:B------:R-:W-:Y:S01]  /*dbf0*/  F2FP.SATFINITE.E4M3.F32.PACK_AB_MERGE_C R7, RZ, R7, RZ ;  /* 0x00000007ff07723e */ /* 0x000fe200048070ff */
[----:B------:R0:W-:Y:S01]  /*dc00*/  @!P5 STG.E.U8 desc[UR20][R24.64+0x70], R29 ;  /* 0x0000701d1800d986 */ /* 0x0001e2000c101114 */
[----:B------:R-:W-:Y:S01]  /*dc10*/  ISETP.LT.OR P5, PT, R34, 0x79, !P1 ;  /* 0x000000792200780c */ /* 0x000fe20004fa1670 */
[----:B------:R-:W-:Y:S01]  /*dc20*/  FMUL R2, R2, UR25 ;  /* 0x0000001902027c20 */ /* 0x000fe20008400000 */
[----:B------:R-:W-:Y:S01]  /*dc30*/  F2FP.SATFINITE.E4M3.F32.PACK_AB_MERGE_C R5, RZ, R5, RZ ;  /* 0x00000005ff05723e */ /* 0x000fe200048070ff */
[----:B------:R1:W-:Y:S01]  /*dc40*/  @!P3 STG.E.U8 desc[UR20][R26.64+0x70], R31 ;  /* 0x0000701f1a00b986 */ /* 0x0003e2000c101114 */
[----:B------:R-:W-:Y:S01]  /*dc50*/  ISETP.LT.OR P3, PT, R34, 0x79, !P0 ;  /* 0x000000792200780c */ /* 0x000fe20004761670 */
[----:B------:R-:W-:Y:S01]  /*dc60*/  FMUL R3, R3, UR25 ;  /* 0x0000001903037c20 */ /* 0x000fe20008400000 */
[----:B------:R-:W-:Y:S01]  /*dc70*/  FMUL R4, R4, UR25 ;  /* 0x0000001904047c20 */ /* 0x000fe20008400000 */
[----:B------:R-:W-:Y:S01]  /*dc80*/  @!P4 STG.E.U8 desc[UR20][R26.64+0x71], R167 ;  /* 0x000071a71a00c986 */ /* 0x000fe2000c101114 */
[----:B------:R-:W-:-:S03]  /*dc90*/  ISETP.LT.OR P4, PT, R34, 0x7a, !P0 ;  /* 0x0000007a2200780c */ /* 0x000fc60004781670 */
[----:B------:R-:W-:Y:S01]  /*dca0*/  @!P6 STG.E.U8 desc[UR20][R24.64+0x79], R165 ;  /* 0x000079a51800e986 */ /* 0x000fe2000c101114 */
[----:B------:R-:W-:Y:S02]  /*dcb0*/  ISETP.LT.OR P6, PT, R34, 0x82, !P1 ;  /* 0x000000822200780c */ /* 0x000fe40004fc1670 */
[----:B0-----:R-:W-:Y:S01]  /*dcc0*/  F2FP.SATFINITE.E4M3.F32.PACK_AB_MERGE_C R29, RZ, R166, RZ ;  /* 0x000000a6ff1d723e */ /* 0x001fe200048070ff */
[----:B------:R-:W4:Y:S01]  /*dcd0*/  LDL.LU R220, [R1+0x14] ;  /* 0x0000140001dc7983 */ /* 0x000f220000300800 */
[----:B-1----:R-:W-:-:S03]  /*dce0*/  F2FP.SATFINITE.E4M3.F32.PACK_AB_MERGE_C R31, RZ, R160, RZ ;  /* 0x000000a0ff1f723e */ /* 0x002fc600048070ff */
[----:B------:R0:W-:Y:S01]  /*dcf0*/  @!P5 STG.E.U8 desc[UR20][R24.64+0x78], R29 ;  /* 0x0000781d1800d986 */ /* 0x0001e2000c101114 */
[----:B------:R-:W-:-:S03]  /*dd00*/  ISETP.LT.OR P5, PT, R34, 0x81, !P1 ;  /* 0x000000812200780c */ /* 0x000fc60004fa1670 */
[----:B------:R1:W-:Y:S01]  /*dd10*/  @!P3 STG.E.U8 desc[UR20][R26.64+0x78], R33 ;  /* 0x000078211a00b986 */ /* 0x0003e2000c101114 */
[----:B------:R-:W-:-:S03]  /*dd20*/  ISETP.LT.OR P3, PT, R34, 0x81, !P0 ;  /* 0x000000812200780c */ /* 0x000fc60004761670 */
        /* <DEDUP_REMOVED lines=26> */
[----:B0-----:R-:W-:Y:S02]  /*ded0*/  F2FP.SATFINITE.E4M3.F32.PACK_AB_MERGE_C R29, RZ, R154, RZ ;  /* 0x0000009aff1d723e */ /* 0x001fe400048070ff */
[----:B-1----:R-:W-:-:S03]  /*dee0*/  F2FP.SATFINITE.E4M3.F32.PACK_AB_MERGE_C R33, RZ, R20, RZ ;  /* 0x00000014ff21723e */ /* 0x002fc600048070ff */
[----:B------:R0:W-:Y:S01]  /*def0*/  @!P5 STG.E.U8 desc[UR20][R24.64+0x90], R29 ;  /* 0x0000901d1800d986 */ /* 0x0001e2000c101114 */
[----:B------:R-:W-:-:S03]  /*df00*/  ISETP.LT.OR P5, PT, R34, 0x99, !P1 ;  /* 0x000000992200780c */ /* 0x000fc60004fa1670 */
[----:B------:R-:W-:Y:S01]  /*df10*/  @!P3 STG.E.U8 desc[UR20][R26.64+0x90], R31 ;  /* 0x0000901f1a00b986 */ /* 0x000fe2000c101114 */
[----:B------:R-:W-:-:S03]  /*df20*/  ISETP.LT.OR P3, PT, R34, 0x99, !P0 ;  /* 0x000000992200780c */ /* 0x000fc60004761670 */
[----:B------:R1:W-:Y:S01]  /*df30*/  @!P4 STG.E.U8 desc[UR20][R26.64+0x91], R23 ;  /* 0x000091171a00c986 */ /* 0x0003e2000c101114 */
[----:B------:R-:W-:-:S03]  /*df40*/  ISETP.LT.OR P4, PT, R34, 0x9a, !P0 ;  /* 0x0000009a2200780c */ /* 0x000fc60004781670 */
[----:B------:R2:W-:Y:S01]  /*df50*/  @!P6 STG.E.U8 desc[UR20][R24.64+0x99], R21 ;  /* 0x000099151800e986 */ /* 0x0005e2000c101114 */
[----:B------:R-:W-:Y:S02]  /*df60*/  ISETP.LT.OR P6, PT, R34, 0xa2, !P1 ;  /* 0x000000a22200780c */ /* 0x000fe40004fc1670 */
[----:B0-----:R-:W-:-:S05]  /*df70*/  F2FP.SATFINITE.E4M3.F32.PACK_AB_MERGE_C R29, RZ, R22, RZ ;  /* 0x00000016ff1d723e */ /* 0x001fca00048070ff */
[----:B------:R-:W-:Y:S01]  /*df80*/  @!P5 STG.E.U8 desc[UR20][R24.64+0x98], R29 ;  /* 0x0000981d1800d986 */ /* 0x000fe2000c101114 */
[C---:B------:R-:W-:Y:S02]  /*df90*/  ISETP.LT.OR P5, PT, R34.reuse, 0xa1, !P1 ;  /* 0x000000a12200780c */ /* 0x040fe40004fa1670 */
[----:B-1----:R-:W-:Y:S01]  /*dfa0*/  F2FP.SATFINITE.E4M3.F32.PACK_AB_MERGE_C R23, RZ, R18, RZ ;  /* 0x00000012ff17723e */ /* 0x002fe200048070ff */
[----:B------:R-:W-:Y:S01]  /*dfb0*/  @!P3 STG.E.U8 desc[UR20][R26.64+0x98], R33 ;  /* 0x000098211a00b986 */ /* 0x000fe2000c101114 */
[C---:B------:R-:W-:Y:S02]  /*dfc0*/  ISETP.LT.OR P3, PT, R34.reuse, 0xa1, !P0 ;  /* 0x000000a12200780c */ /* 0x040fe40004761670 */
[----:B--2---:R-:W-:Y:S01]  /*dfd0*/  F2FP.SATFINITE.E4M3.F32.PACK_AB_MERGE_C R21, RZ, R16, RZ ;  /* 0x00000010ff15723e */ /* 0x004fe200048070ff */
[----:B------:R0:W-:Y:S01]  /*dfe0*/  @!P4 STG.E.U8 desc[UR20][R26.64+0x99], R19 ;  /* 0x000099131a00c986 */ /* 0x0001e2000c101114 */
[----:B------:R-:W-:-:S03]  /*dff0*/  ISETP.LT.OR P4, PT, R34, 0xa2, !P0 ;  /* 0x000000a22200780c */ /* 0x000fc60004781670 */
[----:B------:R1:W-:Y:S01]  /*e000*/  @!P6 STG.E.U8 desc[UR20][R24.64+0xa1], R17 ;  /* 0x0000a1111800e986 */ /* 0x0003e2000c101114 */
[----:B------:R-:W-:-:S03]  /*e010*/  ISETP.LT.OR P6, PT, R34, 0xaa, !P1 ;  /* 0x000000aa2200780c */ /* 0x000fc60004fc1670 */
[----:B------:R-:W-:Y:S01]  /*e020*/  @!P5 STG.E.U8 desc[UR20][R24.64+0xa0], R23 ;  /* 0x0000a0171800d986 */ /* 0x000fe2000c101114 */
[----:B------:R-:W-:-:S03]  /*e030*/  ISETP.LT.OR P5, PT, R34, 0xa9, !P1 ;  /* 0x000000a92200780c */ /* 0x000fc60004fa1670 */
[----:B------:R-:W-:Y:S01]  /*e040*/  @!P3 STG.E.U8 desc[UR20][R26.64+0xa0], R21 ;  /* 0x0000a0151a00b986 */ /* 0x000fe2000c101114 */
[C---:B------:R-:W-:Y:S02]  /*e050*/  ISETP.LT.OR P3, PT, R34.reuse, 0xa9, !P0 ;  /* 0x000000a92200780c */ /* 0x040fe40004761670 */
[----:B0-----:R-:W-:Y:S01]  /*e060*/  F2FP.SATFINITE.E4M3.F32.PACK_AB_MERGE_C R19, RZ, R14, RZ ;  /* 0x0000000eff13723e */ /* 0x001fe200048070ff */
[----:B------:R0:W-:Y:S01]  /*e070*/  @!P4 STG.E.U8 desc[UR20][R26.64+0xa1], R15 ;  /* 0x0000a10f1a00c986 */ /* 0x0001e2000c101114 */
[C---:B------:R-:W-:Y:S02]  /*e080*/  ISETP.LT.OR P4, PT, R34.reuse, 0xaa, !P0 ;  /* 0x000000aa2200780c */ /* 0x040fe40004781670 */
[----:B-1----:R-:W-:Y:S01]  /*e090*/  F2FP.SATFINITE.E4M3.F32.PACK_AB_MERGE_C R17, RZ, R12, RZ ;  /* 0x0000000cff11723e */ /* 0x002fe200048070ff */
        /* <DEDUP_REMOVED lines=15> */
[----:B0-----:R-:W-:Y:S02]  /*e190*/  F2FP.SATFINITE.E4M3.F32.PACK_AB_MERGE_C R11, RZ, R6, RZ ;  /* 0x00000006ff0b723e */ /* 0x001fe400048070ff */
[C---:B------:R-:W-:Y:S01]  /*e1a0*/  ISETP.LT.OR P3, PT, R34.reuse, 0xb9, !P0 ;  /* 0x000000b92200780c */ /* 0x040fe20004761670 */
[----:B------:R0:W-:Y:S01]  /*e1b0*/  @!P4 STG.E.U8 desc[UR20][R26.64+0xb1], R7 ;  /* 0x0000b1071a00c986 */ /* 0x0001e2000c101114 */
[----:B-1----:R-:W-:Y:S02]  /*e1c0*/  F2FP.SATFINITE.E4M3.F32.PACK_AB_MERGE_C R9, RZ, R4, RZ ;  /* 0x00000004ff09723e */ /* 0x002fe400048070ff */
[C---:B------:R-:W-:Y:S01]  /*e1d0*/  ISETP.LT.OR P4, PT, R34.reuse, 0xba, !P0 ;  /* 0x000000ba2200780c */ /* 0x040fe20004781670 */
[----:B------:R1:W-:Y:S04]  /*e1e0*/  @!P6 STG.E.U8 desc[UR20][R24.64+0xb9], R5 ;  /* 0x0000b9051800e986 */ /* 0x0003e8000c101114 */
[----:B------:R2:W-:Y:S01]  /*e1f0*/  @!P5 STG.E.U8 desc[UR20][R24.64+0xb8], R11 ;  /* 0x0000b80b1800d986 */ /* 0x0005e2000c101114 */
[----:B------:R-:W-:Y:S01]  /*e200*/  FMUL R4, R227, UR25 ;  /* 0x00000019e3047c20 */ /* 0x000fe20008400000 */
[----:B------:R-:W-:-:S02]  /*e210*/  ISETP.LT.OR P5, PT, R34, 0xc1, !P1 ;  /* 0x000000c12200780c */ /* 0x000fc40004fa1670 */
[----:B0-----:R-:W-:Y:S02]  /*e220*/  F2FP.SATFINITE.E4M3.F32.PACK_AB_MERGE_C R7, RZ, R3, RZ ;  /* 0x00000003ff07723e */ /* 0x001fe400048070ff */
[----:B-1----:R-:W-:Y:S01]  /*e230*/  F2FP.SATFINITE.E4M3.F32.PACK_AB_MERGE_C R5, RZ, R0, RZ ;  /* 0x00000000ff05723e */ /* 0x002fe200048070ff */
[----:B---3--:R-:W-:Y:S01]  /*e240*/  FMUL R0, R222, UR25 ;  /* 0x00000019de007c20 */ /* 0x008fe20008400000 */
[----:B------:R-:W-:Y:S01]  /*e250*/  ISETP.LT.OR P6, PT, R34, 0xc2, !P1 ;  /* 0x000000c22200780c */ /* 0x000fe20004fc1670 */
[----:B------:R-:W3:Y:S01]  /*e260*/  LDL.LU R222, [R1+0x20] ;  /* 0x0000200001de7983 */ /* 0x000ee20000300800 */
[----:B--2---:R-:W-:Y:S02]  /*e270*/  F2FP.SATFINITE.E4M3.F32.PACK_AB_MERGE_C R11, RZ, R2, RZ ;  /* 0x00000002ff0b723e */ /* 0x004fe400048070ff */
[----:B------:R-:W-:Y:S01]  /*e280*/  F2FP.SATFINITE.E4M3.F32.PACK_AB_MERGE_C R13, RZ, R0, RZ ;  /* 0x00000000ff0d723e */ /* 0x000fe200048070ff */
[----:B----4-:R-:W-:Y:S01]  /*e290*/  FMUL R0, R224, UR25 ;  /* 0x00000019e0007c20 */ /* 0x010fe20008400000 */
[----:B------:R-:W-:Y:S01]  /*e2a0*/  FMUL R2, R225, UR25 ;  /* 0x00000019e1027c20 */ /* 0x000fe20008400000 */
[----:B------:R-:W2:Y:S04]  /*e2b0*/  LDL.LU R224, [R1+0x24] ;  /* 0x0000240001e07983 */ /* 0x000ea80000300800 */
[----:B------:R-:W4:Y:S01]  /*e2c0*/  LDL.LU R225, [R1+0x28] ;  /* 0x0000280001e17983 */ /* 0x000f220000300800 */
[----:B------:R-:W-:-:S03]  /*e2d0*/  FMUL R3, R226, UR25 ;  /* 0x00000019e2037c20 */ /* 0x000fc60008400000 */
[----:B------:R-:W4:Y:S04]  /*e2e0*/  LDL.LU R226, [R1+0x2c] ;  /* 0x00002c0001e27983 */ /* 0x000f280000300800 */
[----:B------:R-:W4:Y:S04]  /*e2f0*/  LDL.LU R227, [R1+0x30] ;  /* 0x0000300001e37983 */ /* 0x000f280000300800 */
[----:B------:R-:W-:Y:S01]  /*e300*/  @!P3 STG.E.U8 desc[UR20][R26.64+0xb8], R9 ;  /* 0x0000b8091a00b986 */ /* 0x000fe2000c101114 */
[----:B------:R-:W-:-:S03]  /*e310*/  ISETP.LT.OR P3, PT, R34, 0xc1, !P0 ;  /* 0x000000c12200780c */ /* 0x000fc60004761670 */
[----:B------:R0:W-:Y:S01]  /*e320*/  @!P4 STG.E.U8 desc[UR20][R26.64+0xb9], R7 ;  /* 0x0000b9071a00c986 */ /* 0x0001e2000c101114 */
[----:B------:R-:W-:-:S03]  /*e330*/  ISETP.LT.OR P4, PT, R34, 0xc2, !P0 ;  /* 0x000000c22200780c */ /* 0x000fc60004781670 */
[----:B------:R-:W-:Y:S01]  /*e340*/  @!P5 STG.E.U8 desc[UR20][R24.64+0xc0], R11 ;  /* 0x0000c00b1800d986 */ /* 0x000fe2000c101114 */
[----:B------:R-:W-:-:S03]  /*e350*/  ISETP.LT.OR P5, PT, R34, 0xc9, !P1 ;  /* 0x000000c92200780c */ /* 0x000fc60004fa1670 */
[----:B------:R1:W-:Y:S01]  /*e360*/  @!P6 STG.E.U8 desc[UR20][R24.64+0xc1], R5 ;  /* 0x0000c1051800e986 */ /* 0x0003e2000c101114 */
[----:B0-----:R-:W-:-:S03]  /*e370*/  F2FP.SATFINITE.E4M3.F32.PACK_AB_MERGE_C R7, RZ, R0, RZ ;  /* 0x00000000ff07723e */ /* 0x001fc600048070ff */
[----:B------:R-:W-:Y:S01]  /*e380*/  @!P3 STG.E.U8 desc[UR20][R26.64+0xc0], R13 ;  /* 0x0000c00d1a00b986 */ /* 0x000fe2000c101114 */
[C---:B------:R-:W-:Y:S02]  /*e390*/  ISETP.LT.OR P6, PT, R34.reuse, 0xca, !P1 ;  /* 0x000000ca2200780c */ /* 0x040fe40004fc1670 */
[----:B-1----:R-:W-:Y:S01]  /*e3a0*/  F2FP.SATFINITE.E4M3.F32.PACK_AB_MERGE_C R5, RZ, R2, RZ ;  /* 0x00000002ff05723e */ /* 0x002fe200048070ff */
[----:B------:R0:W-:Y:S01]  /*e3b0*/  @!P4 STG.E.U8 desc[UR20][R26.64+0xc1], R7 ;  /* 0x0000c1071a00c986 */ /* 0x0001e2000c101114 */
[C---:B------:R-:W-:Y:S02]  /*e3c0*/  ISETP.LT.OR P3, PT, R34.reuse, 0xc9, !P0 ;  /* 0x000000c92200780c */ /* 0x040fe40004761670 */
[C---:B------:R-:W-:Y:S01]  /*e3d0*/  ISETP.LT.OR P4, PT, R34.reuse, 0xca, !P0 ;  /* 0x000000ca2200780c */ /* 0x040fe20004781670 */
[----:B------:R1:W-:Y:S01]  /*e3e0*/  @!P5 STG.E.U8 desc[UR20][R24.64+0xc8], R5 ;  /* 0x0000c8051800d986 */ /* 0x0003e2000c101114 */
[----:B------:R-:W-:Y:S02]  /*e3f0*/  ISETP.LT.OR P5, PT, R34, 0xd1, !P1 ;  /* 0x000000d12200780c */ /* 0x000fe40004fa1670 */
[----:B------:R-:W-:-:S02]  /*e400*/  F2FP.SATFINITE.E4M3.F32.PACK_AB_MERGE_C R9, RZ, R3, RZ ;  /* 0x00000003ff09723e */ /* 0x000fc400048070ff */
[----:B------:R-:W-:-:S03]  /*e410*/  F2FP.SATFINITE.E4M3.F32.PACK_AB_MERGE_C R11, RZ, R4, RZ ;  /* 0x00000004ff0b723e */ /* 0x000fc600048070ff */
[----:B------:R1:W-:Y:S04]  /*e420*/  @!P6 STG.E.U8 desc[UR20][R24.64+0xc9], R9 ;  /* 0x0000c9091800e986 */ /* 0x0003e8000c101114 */
[----:B------:R-:W-:Y:S01]  /*e430*/  @!P3 STG.E.U8 desc[UR20][R26.64+0xc8], R11 ;  /* 0x0000c80b1a00b986 */ /* 0x000fe2000c101114 */
[----:B------:R-:W-:-:S03]  /*e440*/  FMUL R0, R220, UR25 ;  /* 0x00000019dc007c20 */ /* 0x000fc60008400000 */
[----:B------:R-:W4:Y:S02]  /*e450*/  LDL.LU R220, [R1+0x34] ;  /* 0x0000340001dc7983 */ /* 0x000f240000300800 */
[----:B0-----:R-:W-:Y:S01]  /*e460*/  F2FP.SATFINITE.E4M3.F32.PACK_AB_MERGE_C R7, RZ, R0, RZ ;  /* 0x00000000ff07723e */ /* 0x001fe200048070ff */
[----:B------:R-:W-:Y:S02]  /*e470*/  FMUL R2, R221, UR25 ;  /* 0x00000019dd027c20 */ /* 0x000fe40008400000 */
[----:B------:R-:W4:Y:S03]  /*e480*/  LDL.LU R221, [R1+0x38] ;  /* 0x0000380001dd7983 */ /* 0x000f260000300800 */
[----:B-1----:R-:W-:Y:S01]  /*e490*/  F2FP.SATFINITE.E4M3.F32.PACK_AB_MERGE_C R5, RZ, R2, RZ ;  /* 0x00000002ff05723e */ /* 0x002fe200048070ff */
[----:B------:R-:W-:Y:S04]  /*e4a0*/  @!P4 STG.E.U8 desc[UR20][R26.64+0xc9], R7 ;  /* 0x0000c9071a00c986 */ /* 0x000fe8000c101114 */
[----:B------:R0:W-:Y:S01]  /*e4b0*/  @!P5 STG.E.U8 desc[UR20][R24.64+0xd0], R5 ;  /* 0x0000d0051800d986 */ /* 0x0001e2000c101114 */
[----:B------:R-:W-:-:S03]  /*e4c0*/  FMUL R3, R223, UR25 ;  /* 0x00000019df037c20 */ /* 0x000fc60008400000 */
[----:B------:R-:W4:Y:S02]  /*e4d0*/  LDL.LU R223, [R1+0x3c] ;  /* 0x00003c0001df7983 */ /* 0x000f240000300800 */
[----:B------:R-:W-:Y:S01]  /*e4e0*/  F2FP.SATFINITE.E4M3.F32.PACK_AB_MERGE_C R9, RZ, R3, RZ ;  /* 0x00000003ff09723e */ /* 0x000fe200048070ff */
[----:B---3--:R-:W-:Y:S02]  /*e4f0*/  FMUL R0, R222, UR25 ;  /* 0x00000019de007c20 */ /* 0x008fe40008400000 */
[----:B------:R-:W3:Y:S03]  /*e500*/  LDL.LU R222, [R1+0x40] ;  /* 0x0000400001de7983 */ /* 0x000ee60000300800 */
[----:B------:R-:W-:Y:S01]  /*e510*/  F2FP.SATFINITE.E4M3.F32.PACK_AB_MERGE_C R13, RZ, R0, RZ ;  /* 0x00000000ff0d723e */ /* 0x000fe200048070ff */
[----:B--2---:R-:W-:Y:S02]  /*e520*/  FMUL R2, R224, UR25 ;  /* 0x00000019e0027c20 */ /* 0x004fe40008400000 */
[----:B------:R-:W2:Y:S01]  /*e530*/  LDL.LU R224, [R1+0x44] ;  /* 0x0000440001e07983 */ /* 0x000ea20000300800 */
[----:B----4-:R-:W-:-:S03]  /*e540*/  FMUL R0, R225, UR25 ;  /* 0x00000019e1007c20 */ /* 0x010fc60008400000 */
[----:B------:R-:W4:Y:S01]  /*e550*/  LDL.LU R225, [R1+0x48] ;  /* 0x0000480001e17983 */ /* 0x000f220000300800 */
[----:B------:R-:W-:Y:S01]  /*e560*/  FMUL R3, R226, UR25 ;  /* 0x00000019e2037c20 */ /* 0x000fe20008400000 */
[----:B0-----:R-:W-:Y:S02]  /*e570*/  F2FP.SATFINITE.E4M3.F32.PACK_AB_MERGE_C R5, RZ, R0, RZ ;  /* 0x00000000ff05723e */ /* 0x001fe400048070ff */
[----:B------:R-:W4:Y:S01]  /*e580*/  LDL.LU R226, [R1+0x4c] ;  /* 0x00004c0001e27983 */ /* 0x000f220000300800 */
[----:B------:R-:W-:-:S03]  /*e590*/  FMUL R0, R227, UR25 ;  /* 0x00000019e3007c20 */ /* 0x000fc60008400000 */
[----:B------:R-:W4:Y:S01]  /*e5a0*/  LDL.LU R227, [R1+0x50] ;  /* 0x0000500001e37983 */ /* 0x000f220000300800 */
[C---:B------:R-:W-:Y:S02]  /*e5b0*/  ISETP.LT.OR P6, PT, R34.reuse, 0xd2, !P1 ;  /* 0x000000d22200780c */ /* 0x040fe40004fc1670 */
[C---:B------:R-:W-:Y:S01]  /*e5c0*/  ISETP.LT.OR P4, PT, R34.reuse, 0xd2, !P0 ;  /* 0x000000d22200780c */ /* 0x040fe20004781670 */
[----:B------:R-:W4:Y:S01]  /*e5d0*/  LDL.LU R218, [R1+0x54] ;  /* 0x0000540001da7983 */ /* 0x000f220000300800 */
[C---:B------:R-:W-:Y:S02]  /*e5e0*/  ISETP.LT.OR P3, PT, R34.reuse, 0xd1, !P0 ;  /* 0x000000d12200780c */ /* 0x040fe40004761670 */
[----:B------:R-:W-:Y:S02]  /*e5f0*/  ISETP.LT.OR P5, PT, R34, 0xd9, !P1 ;  /* 0x000000d92200780c */ /* 0x000fe40004fa1670 */
[----:B------:R-:W-:Y:S02]  /*e600*/  F2FP.SATFINITE.E4M3.F32.PACK_AB_MERGE_C R7, RZ, R2, RZ ;  /* 0x00000002ff07723e */ /* 0x000fe400048070ff */
[----:B------:R-:W-:-:S03]  /*e610*/  F2FP.SATFINITE.E4M3.F32.PACK_AB_MERGE_C R11, RZ, R0, RZ ;  /* 0x00000000ff0b723e */ /* 0x000fc600048070ff */
[----:B------:R0:W-:Y:S01]  /*e620*/  @!P6 STG.E.U8 desc[UR20][R24.64+0xd1], R9 ;  /* 0x0000d1091800e986 */ /* 0x0001e2000c101114 */
[----:B------:R-:W-:-:S03]  /*e630*/  ISETP.LT.OR P6, PT, R34, 0xda, !P1 ;  /* 0x000000da2200780c */ /* 0x000fc60004fc1670 */
[----:B------:R-:W-:Y:S01]  /*e640*/  @!P4 STG.E.U8 desc[UR20][R26.64+0xd1], R7 ;  /* 0x0000d1071a00c986 */ /* 0x000fe2000c101114 */
[----:B------:R-:W-:-:S03]  /*e650*/  ISETP.LT.OR P4, PT, R34, 0xda, !P0 ;  /* 0x000000da2200780c */ /* 0x000fc60004781670 */
[----:B------:R-:W-:Y:S01]  /*e660*/  @!P3 STG.E.U8 desc[UR20][R26.64+0xd0], R13 ;  /* 0x0000d00d1a00b986 */ /* 0x000fe2000c101114 */
[----:B0-----:R-:W-:-:S03]  /*e670*/  F2FP.SATFINITE.E4M3.F32.PACK_AB_MERGE_C R9, RZ, R3, RZ ;  /* 0x00000003ff09723e */ /* 0x001fc600048070ff */
[----:B------:R0:W-:Y:S04]  /*e680*/  @!P5 STG.E.U8 desc[UR20][R24.64+0xd8], R5 ;  /* 0x0000d8051800d986 */ /* 0x0001e8000c101114 */
[----:B------:R1:W-:Y:S01]  /*e690*/  @!P6 STG.E.U8 desc[UR20][R24.64+0xd9], R9 ;  /* 0x0000d9091800e986 */ /* 0x0003e2000c101114 */
[----:B------:R-:W-:-:S03]  /*e6a0*/  FMUL R0, R220, UR25 ;  /* 0x00000019dc007c20 */ /* 0x000fc60008400000 */
[----:B------:R-:W4:Y:S02]  /*e6b0*/  LDL.LU R220, [R1+0x58] ;  /* 0x0000580001dc7983 */ /* 0x000f240000300800 */
[----:B0-----:R-:W-:Y:S01]  /*e6c0*/  F2FP.SATFINITE.E4M3.F32.PACK_AB_MERGE_C R5, RZ, R0, RZ ;  /* 0x00000000ff05723e */ /* 0x001fe200048070ff */
[----:B------:R-:W-:Y:S02]  /*e6d0*/  FMUL R2, R221, UR25 ;  /* 0x00000019dd027c20 */ /* 0x000fe40008400000 */
[----:B------:R-:W4:Y:S03]  /*e6e0*/  LDL.LU R221, [R1+0x5c] ;  /* 0x00005c0001dd7983 */ /* 0x000f260000300800 */
[----:B------:R-:W-:Y:S01]  /*e6f0*/  F2FP.SATFINITE.E4M3.F32.PACK_AB_MERGE_C R7, RZ, R2, RZ ;  /* 0x00000002ff07723e */ /* 0x000fe200048070ff */
[----:B------:R0:W-:Y:S01]  /*e700*/  @!P4 STG.E.U8 desc[UR20][R26.64+0xd9], R5 ;  /* 0x0000d9051a00c986 */ /* 0x0001e2000c101114 */
[----:B------:R-:W-:-:S03]  /*e710*/  FMUL R3, R223, UR25 ;  /* 0x00000019df037c20 */ /* 0x000fc60008400000 */
[----:B------:R-:W4:Y:S02]  /*e720*/  LDL.LU R223, [R1+0x60] ;  /* 0x0000600001df7983 */ /* 0x000f240000300800 */
[----:B-1----:R-:W-:Y:S01]  /*e730*/  F2FP.SATFINITE.E4M3.F32.PACK_AB_MERGE_C R9, RZ, R3, RZ ;  /* 0x00000003ff09723e */ /* 0x002fe200048070ff */
[----:B---3--:R-:W-:Y:S02]  /*e740*/  FMUL R4, R222, UR25 ;  /* 0x00000019de047c20 */ /* 0x008fe40008400000 */
[----:B------:R-:W3:Y:S01]  /*e750*/  LDL.LU R222, [R1+0x64] ;  /* 0x0000640001de7983 */ /* 0x000ee20000300800 */
[----:B--2---:R-:W-:-:S03]  /*e760*/  FMUL R0, R224, UR25 ;  /* 0x00000019e0007c20 */ /* 0x004fc60008400000 */
[----:B------:R-:W2:Y:S01]  /*e770*/  LDL.LU R224, [R1+0x68] ;  /* 0x0000680001e07983 */ /* 0x000ea20000300800 */
[----:B----4-:R-:W-:Y:S01]  /*e780*/  FMUL R2, R225, UR25 ;  /* 0x00000019e1027c20 */ /* 0x010fe20008400000 */
[----:B0-----:R-:W-:Y:S02]  /*e790*/  F2FP.SATFINITE.E4M3.F32.PACK_AB_MERGE_C R5, RZ, R0, RZ ;  /* 0x00000000ff05723e */ /* 0x001fe400048070ff */
[----:B------:R-:W4:Y:S01]  /*e7a0*/  LDL.LU R225, [R1+0x6c] ;  /* 0x00006c0001e17983 */ /* 0x000f220000300800 */
[----:B------:R-:W-:-:S03]  /*e7b0*/  FMUL R3, R226, UR25 ;  /* 0x00000019e2037c20 */ /* 0x000fc60008400000 */
[----:B------:R-:W4:Y:S01]  /*e7c0*/  LDL.LU R226, [R1+0x70] ;  /* 0x0000700001e27983 */ /* 0x000f220000300800 */
[----:B------:R-:W-:-:S03]  /*e7d0*/  FMUL R0, R227, UR25 ;  /* 0x00000019e3007c20 */ /* 0x000fc60008400000 */
[----:B------:R-:W4:Y:S01]  /*e7e0*/  LDL.LU R227, [R1+0x74] ;  /* 0x0000740001e37983 */ /* 0x000f220000300800 */
[C---:B------:R-:W-:Y:S02]  /*e7f0*/  ISETP.LT.OR P3, PT, R34.reuse, 0xd9, !P0 ;  /* 0x000000d92200780c */ /* 0x040fe40004761670 */
[C---:B------:R-:W-:Y:S02]  /*e800*/  ISETP.LT.OR P5, PT, R34.reuse, 0xe1, !P1 ;  /* 0x000000e12200780c */ /* 0x040fe40004fa1670 */
[C---:B------:R-:W-:Y:S02]  /*e810*/  ISETP.LT.OR P6, PT, R34.reuse, 0xe2, !P1 ;  /* 0x000000e22200780c */ /* 0x040fe40004fc1670 */
[----:B------:R-:W-:-:S07]  /*e820*/  ISETP.LT.OR P4, PT, R34, 0xe2, !P0 ;  /* 0x000000e22200780c */ /* 0x000fce0004781670 */
[----:B------:R-:W-:Y:S01]  /*e830*/  @!P3 STG.E.U8 desc[UR20][R26.64+0xd8], R11 ;  /* 0x0000d80b1a00b986 */ /* 0x000fe2000c101114 */
[----:B------:R-:W-:-:S03]  /*e840*/  ISETP.LT.OR P3, PT, R34, 0xe1, !P0 ;  /* 0x000000e12200780c */ /* 0x000fc60004761670 */
[----:B------:R0:W-:Y:S01]  /*e850*/  @!P5 STG.E.U8 desc[UR20][R24.64+0xe0], R7 ;  /* 0x0000e0071800d986 */ /* 0x0001e2000c101114 */
[----:B------:R-:W-:-:S03]  /*e860*/  ISETP.LT.OR P5, PT, R34, 0xe9, !P1 ;  /* 0x000000e92200780c */ /* 0x000fc60004fa1670 */
[----:B------:R1:W-:Y:S01]  /*e870*/  @!P6 STG.E.U8 desc[UR20][R24.64+0xe1], R9 ;  /* 0x0000e1091800e986 */ /* 0x0003e2000c101114 */
[----:B------:R-:W-:Y:S02]  /*e880*/  ISETP.LT.OR P6, PT, R34, 0xea, !P1 ;  /* 0x000000ea2200780c */ /* 0x000fe40004fc1670 */
[----:B------:R-:W-:Y:S01]  /*e890*/  F2FP.SATFINITE.E4M3.F32.PACK_AB_MERGE_C R13, RZ, R4, RZ ;  /* 0x00000004ff0d723e */ /* 0x000fe200048070ff */
[----:B------:R1:W-:Y:S01]  /*e8a0*/  @!P4 STG.E.U8 desc[UR20][R26.64+0xe1], R5 ;  /* 0x0000e1051a00c986 */ /* 0x0003e2000c101114 */
[----:B0-----:R-:W-:-:S03]  /*e8b0*/  F2FP.SATFINITE.E4M3.F32.PACK_AB_MERGE_C R7, RZ, R2, RZ ;  /* 0x00000002ff07723e */ /* 0x001fc600048070ff */
[----:B------:R-:W-:Y:S01]  /*e8c0*/  @!P3 STG.E.U8 desc[UR20][R26.64+0xe0], R13 ;  /* 0x0000e00d1a00b986 */ /* 0x000fe2000c101114 */
[----:B-1----:R-:W-:-:S03]  /*e8d0*/  F2FP.SATFINITE.E4M3.F32.PACK_AB_MERGE_C R9, RZ, R3, RZ ;  /* 0x00000003ff09723e */ /* 0x002fc600048070ff */
[----:B------:R0:W-:Y:S01]  /*e8e0*/  @!P5 STG.E.U8 desc[UR20][R24.64+0xe8], R7 ;  /* 0x0000e8071800d986 */ /* 0x0001e2000c101114 */
[C---:B------:R-:W-:Y:S02]  /*e8f0*/  ISETP.LT.OR P3, PT, R34.reuse, 0xe9, !P0 ;  /* 0x000000e92200780c */ /* 0x040fe40004761670 */
[C---:B------:R-:W-:Y:S01]  /*e900*/  ISETP.LT.OR P4, PT, R34.reuse, 0xea, !P0 ;  /* 0x000000ea2200780c */ /* 0x040fe20004781670 */
[----:B------:R1:W-:Y:S01]  /*e910*/  @!P6 STG.E.U8 desc[UR20][R24.64+0xe9], R9 ;  /* 0x0000e9091800e986 */ /* 0x0003e2000c101114 */
[----:B------:R-:W-:Y:S01]  /*e920*/  ISETP.LT.OR P5, PT, R34, 0xf1, !P1 ;  /* 0x000000f12200780c */ /* 0x000fe20004fa1670 */
[----:B------:R-:W-:Y:S01]  /*e930*/  FMUL R2, R218, UR25 ;  /* 0x00000019da027c20 */ /* 0x000fe20008400000 */
[----:B------:R-:W-:Y:S02]  /*e940*/  ISETP.LT.OR P6, PT, R34, 0xf2, !P1 ;  /* 0x000000f22200780c */ /* 0x000fe40004fc1670 */
[----:B------:R-:W-:Y:S02]  /*e950*/  F2FP.SATFINITE.E4M3.F32.PACK_AB_MERGE_C R11, RZ, R0, RZ ;  /* 0x00000000ff0b723e */ /* 0x000fe400048070ff */
[----:B------:R-:W-:-:S03]  /*e960*/  F2FP.SATFINITE.E4M3.F32.PACK_AB_MERGE_C R5, RZ, R2, RZ ;  /* 0x00000002ff05723e */ /* 0x000fc600048070ff */
[----:B------:R-:W-:Y:S01]  /*e970*/  @!P3 STG.E.U8 desc[UR20][R26.64+0xe8], R11 ;  /* 0x0000e80b1a00b986 */ /* 0x000fe2000c101114 */
[----:B------:R-:W-:-:S03]  /*e980*/  ISETP.LT.OR P3, PT, R34, 0xf1, !P0 ;  /* 0x000000f12200780c */ /* 0x000fc60004761670 */
[----:B------:R-:W-:Y:S01]  /*e990*/  @!P4 STG.E.U8 desc[UR20][R26.64+0xe9], R5 ;  /* 0x0000e9051a00c986 */ /* 0x000fe2000c101114 */
[C---:B------:R-:W-:Y:S02]  /*e9a0*/  ISETP.LT.OR P4, PT, R34.reuse, 0xf9, !P1 ;  /* 0x000000f92200780c */ /* 0x040fe40004f81670 */
[----:B------:R-:W-:Y:S01]  /*e9b0*/  ISETP.LT.OR P1, PT, R34, 0xfa, !P1 ;  /* 0x000000fa2200780c */ /* 0x000fe20004f21670 */
[----:B------:R-:W-:-:S05]  /*e9c0*/  FMUL R0, R220, UR25 ;  /* 0x00000019dc007c20 */ /* 0x000fca0008400000 */
[----:B0-----:R-:W-:-:S05]  /*e9d0*/  F2FP.SATFINITE.E4M3.F32.PACK_AB_MERGE_C R7, RZ, R0, RZ ;  /* 0x00000000ff07723e */ /* 0x001fca00048070ff */
[----:B------:R0:W-:Y:S01]  /*e9e0*/  @!P5 STG.E.U8 desc[UR20][R24.64+0xf0], R7 ;  /* 0x0000f0071800d986 */ /* 0x0001e2000c101114 */
[----:B------:R-:W-:-:S05]  /*e9f0*/  FMUL R3, R221, UR25 ;  /* 0x00000019dd037c20 */ /* 0x000fca0008400000 */
[----:B-1----:R-:W-:Y:S02]  /*ea00*/  F2FP.SATFINITE.E4M3.F32.PACK_AB_MERGE_C R9, RZ, R3, RZ ;  /* 0x00000003ff09723e */ /* 0x002fe400048070ff */
[----:B------:R-:W-:-:S03]  /*ea10*/  ISETP.LT.OR P5, PT, R34, 0xf2, !P0 ;  /* 0x000000f22200780c */ /* 0x000fc600047a1670 */
[----:B------:R1:W-:Y:S01]  /*ea20*/  @!P6 STG.E.U8 desc[UR20][R24.64+0xf1], R9 ;  /* 0x0000f1091800e986 */ /* 0x0003e2000c101114 */
[C---:B------:R-:W-:Y:S02]  /*ea30*/  ISETP.LT.OR P6, PT, R34.reuse, 0xf9, !P0 ;  /* 0x000000f92200780c */ /* 0x040fe400047c1670 */
[----:B------:R-:W-:Y:S01]  /*ea40*/  ISETP.LT.OR P0, PT, R34, 0xfa, !P0 ;  /* 0x000000fa2200780c */ /* 0x000fe20004701670 */
[----:B------:R-:W-:-:S05]  /*ea50*/  FMUL R0, R223, UR25 ;  /* 0x00000019df007c20 */ /* 0x000fca0008400000 */
[----:B------:R-:W-:-:S05]  /*ea60*/  F2FP.SATFINITE.E4M3.F32.PACK_AB_MERGE_C R13, RZ, R0, RZ ;  /* 0x00000000ff0d723e */ /* 0x000fca00048070ff */
[----:B------:R0:W-:Y:S01]  /*ea70*/  @!P3 STG.E.U8 desc[UR20][R26.64+0xf0], R13 ;  /* 0x0000f00d1a00b986 */ /* 0x0001e2000c101114 */
[----:B---3--:R-:W-:Y:S01]  /*ea80*/  FMUL R0, R222, UR25 ;  /* 0x00000019de007c20 */ /* 0x008fe20008400000 */
[----:B--2---:R-:W-:Y:S01]  /*ea90*/  FMUL R2, R224, UR25 ;  /* 0x00000019e0027c20 */ /* 0x004fe20008400000 */
[----:B----4-:R-:W-:-:S03]  /*eaa0*/  FMUL R3, R225, UR25 ;  /* 0x00000019e1037c20 */ /* 0x010fc60008400000 */
[----:B0-----:R-:W-:Y:S01]  /*eab0*/  F2FP.SATFINITE.E4M3.F32.PACK_AB_MERGE_C R7, RZ, R0, RZ ;  /* 0x00000000ff07723e */ /* 0x001fe200048070ff */
[----:B------:R-:W-:Y:S01]  /*eac0*/  FMUL R4, R226, UR25 ;  /* 0x00000019e2047c20 */ /* 0x000fe20008400000 */
[----:B------:R-:W-:Y:S01]  /*ead0*/  FMUL R5, R227, UR25 ;  /* 0x00000019e3057c20 */ /* 0x000fe20008400000 */
[----:B-1----:R-:W-:Y:S02]  /*eae0*/  F2FP.SATFINITE.E4M3.F32.PACK_AB_MERGE_C R9, RZ, R2, RZ ;  /* 0x00000002ff09723e */ /* 0x002fe400048070ff */
[----:B------:R-:W-:Y:S02]  /*eaf0*/  F2FP.SATFINITE.E4M3.F32.PACK_AB_MERGE_C R3, RZ, R3, RZ ;  /* 0x00000003ff03723e */ /* 0x000fe400048070ff */
[----:B------:R-:W-:Y:S02]  /*eb00*/  F2FP.SATFINITE.E4M3.F32.PACK_AB_MERGE_C R11, RZ, R4, RZ ;  /* 0x00000004ff0b723e */ /* 0x000fe400048070ff */
[----:B------:R-:W-:Y:S01]  /*eb10*/  F2FP.SATFINITE.E4M3.F32.PACK_AB_MERGE_C R5, RZ, R5, RZ ;  /* 0x00000005ff05723e */ /* 0x000fe200048070ff */
[----:B------:R0:W-:Y:S04]  /*eb20*/  @!P5 STG.E.U8 desc[UR20][R26.64+0xf1], R7 ;  /* 0x0000f1071a00d986 */ /* 0x0001e8000c101114 */
[----:B------:R0:W-:Y:S04]  /*eb30*/  @!P4 STG.E.U8 desc[UR20][R24.64+0xf8], R9 ;  /* 0x0000f8091800c986 */ /* 0x0001e8000c101114 */
[----:B------:R0:W-:Y:S04]  /*eb40*/  @!P1 STG.E.U8 desc[UR20][R24.64+0xf9], R3 ;  /* 0x0000f90318009986 */ /* 0x0001e8000c101114 */
[----:B------:R0:W-:Y:S04]  /*eb50*/  @!P6 STG.E.U8 desc[UR20][R26.64+0xf8], R11 ;  /* 0x0000f80b1a00e986 */ /* 0x0001e8000c101114 */
[----:B------:R0:W-:Y:S02]  /*eb60*/  @!P0 STG.E.U8 desc[UR20][R26.64+0xf9], R5 ;  /* 0x0000f9051a008986 */ /* 0x0001e4000c101114 */
.L_x_298:
[----:B------:R-:W-:Y:S05]  /*eb70*/  BSYNC B0 ;  /* 0x0000000000007941 */ /* 0x000fea0003800000 */
.L_x_40:
[----:B------:R-:W2:Y:S01]  /*eb80*/  LDL.LU R22, [R1+0x84] ;  /* 0x0000840001167983 */ /* 0x000ea20000300800 */
[----:B0-----:R-:W-:Y:S01]  /*eb90*/  IMAD.U32 R3, RZ, RZ, UR18 ;  /* 0x00000012ff037e24 */ /* 0x001fe2000f8e00ff */
[----:B------:R-:W-:Y:S02]  /*eba0*/  ULDC.64 UR6, c[0x0][0x650] ;  /* 0x0001940000067ab9 */ /* 0x000fe40000000a00 */
[----:B------:R-:W3:Y:S01]  /*ebb0*/  LDL.LU R19, [R1+0x88] ;  /* 0x0000880001137983 */ /* 0x000ee20000300800 */
[----:B-----5:R-:W-:Y:S01]  /*ebc0*/  IMAD.U32 R0, RZ, RZ, UR22 ;  /* 0x00000016ff007e24 */ /* 0x020fe2000f8e00ff */
[----:B------:R0:W-:Y:S01]  /*ebd0*/  SYNCS.ARRIVE.TRANS64.A1T0 RZ, [R3+UR29], RZ ;  /* 0x000000ff03ff79a7 */ /* 0x0001e2000810001d */
[----:B------:R-:W-:Y:S02]  /*ebe0*/  IMAD.U32 R2, RZ, RZ, UR22 ;  /* 0x00000016ff027e24 */ /* 0x000fe4000f8e00ff */
[----:B------:R-:W-:Y:S02]  /*ebf0*/  IMAD.MOV.U32 R4, RZ, RZ, -0x1 ;  /* 0xffffffffff047424 */ /* 0x000fe400078e00ff */
[----:B0-----:R-:W-:Y:S01]  /*ec00*/  IMAD.U32 R3, RZ, RZ, UR15 ;  /* 0x0000000fff037e24 */ /* 0x001fe2000f8e00ff */
[----:B---3--:R-:W-:-:S02]  /*ec10*/  LEA R19, P0, R0, R19, 0x1 ;  /* 0x0000001300137211 */ /* 0x008fc400078008ff */
[----:B------:R-:W-:Y:S02]  /*ec20*/  PRMT R0, RZ, 0x7610, R0 ;  /* 0x00007610ff007816 */ /* 0x000fe40000000000 */
[----:B--2---:R-:W-:Y:S01]  /*ec30*/  LEA.HI.X R22, R2, R22, R3, 0x1, P0 ;  /* 0x0000001602167211 */ /* 0x004fe200000f0c03 */
[----:B------:R-:W-:Y:S01]  /*ec40*/  IMAD.MOV.U32 R2, RZ, RZ, -0x1 ;  /* 0xffffffffff027424 */ /* 0x000fe200078e00ff */
[----:B------:R0:W-:Y:S01]  /*ec50*/  STL [R1+0x88], R19 ;  /* 0x0000881301007387 */ /* 0x0001e20000100800 */
[----:B------:R-:W-:Y:S01]  /*ec60*/  IMAD.MOV.U32 R3, RZ, RZ, -0x1 ;  /* 0xffffffffff037424 */ /* 0x000fe200078e00ff */
[----:B------:R-:W-:Y:S02]  /*ec70*/  ISETP.GE.U32.AND P0, PT, R19, UR6, PT ;  /* 0x0000000613007c0c */ /* 0x000fe4000bf06070 */
[----:B------:R0:W-:Y:S02]  /*ec80*/  STL [R1+0x84], R22 ;  /* 0x0000841601007387 */ /* 0x0001e40000100800 */
[----:B------:R-:W-:-:S02]  /*ec90*/  ISETP.GE.U32.AND.EX P0, PT, R22, UR7, PT, P0 ;  /* 0x0000000716007c0c */ /* 0x000fc4000bf06100 */
[----:B------:R0:W-:Y:S04]  /*eca0*/  STL [R1+0x8c], R4 ;  /* 0x00008c0401007387 */ /* 0x0001e80000100800 */
[----:B------:R0:W-:Y:S04]  /*ecb0*/  STL [R1+0x7c], R2 ;  /* 0x00007c0201007387 */ /* 0x0001e80000100800 */
[----:B------:R0:W-:Y:S03]  /*ecc0*/  STL [R1+0x90], R3 ;  /* 0x0000900301007387 */ /* 0x0001e60000100800 */
[----:B------:R-:W-:Y:S05]  /*ecd0*/  @P0 BRA `(.L_x_299) ;  /* 0x0000000400740947 */ /* 0x000fea0003800000 */
[----:B------:R-:W2:Y:S01]  /*ece0*/  S2R R14, SR_CTAID.X ;  /* 0x00000000000e7919 */ /* 0x000ea20000002500 */
[----:B------:R-:W3:Y:S01]  /*ecf0*/  LDC.64 R8, c[0x0][0x628] ;  /* 0x00018a00ff087b82 */ /* 0x000ee20000000a00 */
[----:B------:R-:W-:Y:S01]  /*ed00*/  ULDC UR6, c[0x0][0x150] ;  /* 0x0000540000067ab9 */ /* 0x000fe20000000800 */
[----:B------:R-:W-:Y:S01]  /*ed10*/  IMAD.MOV.U32 R6, RZ, RZ, R19 ;  /* 0x000000ffff067224 */ /* 0x000fe200078e0013 */
[----:B------:R-:W0:Y:S01]  /*ed20*/  S2R R16, SR_CTAID.Y ;  /* 0x0000000000107919 */ /* 0x000e220000002600 */
[----:B------:R-:W-:-:S04]  /*ed30*/  IMAD.MOV.U32 R7, RZ, RZ, R22 ;  /* 0x000000ffff077224 */ /* 0x000fc800078e0016 */
[----:B------:R-:W0:Y:S08]  /*ed40*/  LDC R17, c[0x0][0x144] ;  /* 0x00005100ff117b82 */ /* 0x000e300000000800 */
[----:B------:R-:W0:Y:S08]  /*ed50*/  LDC R10, c[0x0][0x630] ;  /* 0x00018c00ff0a7b82 */ /* 0x000e300000000800 */
[----:B------:R-:W0:Y:S01]  /*ed60*/  LDC.64 R12, c[0x0][0x620] ;  /* 0x00018800ff0c7b82 */ /* 0x000e220000000a00 */
[----:B---3--:R-:W-:-:S04]  /*ed70*/  ISETP.NE.U32.AND P0, PT, R8, RZ, PT ;  /* 0x000000ff0800720c */ /* 0x008fc80003f05070 */
[----:B------:R-:W-:Y:S02]  /*ed80*/  ISETP.NE.AND.EX P0, PT, R9, RZ, PT, P0 ;  /* 0x000000ff0900720c */ /* 0x000fe40003f05300 */
[----:B--2---:R-:W-:-:S05]  /*ed90*/  I2FP.F32.U32 R0, R14 ;  /* 0x0000000e00007245 */ /* 0x004fca0000201000 */
[----:B------:R-:W-:-:S04]  /*eda0*/  FMUL R0, R0, UR6 ;  /* 0x0000000600007c20 */ /* 0x000fc80008400000 */
[----:B------:R2:W3:Y:S02]  /*edb0*/  F2I.U32.TRUNC.NTZ R15, R0 ;  /* 0x00000000000f7305 */ /* 0x0004e4000020f000 */
[----:B------:R-:W-:Y:S05]  /*edc0*/  @!P0 BRA `(.L_x_300) ;  /* 0x0000000000288947 */ /* 0x000fea0003800000 */
[----:B--2---:R-:W2:Y:S02]  /*edd0*/  LDC R0, c[0x0][0x634] ;  /* 0x00018d00ff007b82 */ /* 0x004ea40000000800 */
[----:B--2---:R-:W-:-:S05]  /*ede0*/  IADD3 R7, P0, R19, R0, RZ ;  /* 0x0000000013077210 */ /* 0x004fca0007f1e0ff */
[----:B------:R-:W-:-:S04]  /*edf0*/  IMAD.X R11, RZ, RZ, R22, P0 ;  /* 0x000000ffff0b7224 */ /* 0x000fc800000e0616 */
[----:B0-----:R-:W-:-:S04]  /*ee00*/  IMAD.WIDE.U32 R2, R11, R8, RZ ;  /* 0x000000080b027225 */ /* 0x001fc800078e00ff */
[----:B------:R-:W-:-:S04]  /*ee10*/  IMAD.WIDE.U32 R4, P0, R7, R9, R2 ;  /* 0x0000000907047225 */ /* 0x000fc80007800002 */
[----:B------:R-:W-:-:S04]  /*ee20*/  IMAD.WIDE.U32 R2, R7, R8, RZ ;  /* 0x0000000807027225 */ /* 0x000fc800078e00ff */
[----:B------:R-:W-:Y:S01]  /*ee30*/  IMAD.X R7, RZ, RZ, RZ, P0 ;  /* 0x000000ffff077224 */ /* 0x000fe200000e06ff */
[----:B------:R-:W-:Y:S01]  /*ee40*/  IADD3 RZ, P0, R3, R4, RZ ;  /* 0x0000000403ff7210 */ /* 0x000fe20007f1e0ff */
[----:B------:R-:W-:-:S04]  /*ee50*/  IMAD.MOV.U32 R6, RZ, RZ, R5 ;  /* 0x000000ffff067224 */ /* 0x000fc800078e0005 */
[----:B------:R-:W-:-:S08]  /*ee60*/  IMAD.WIDE.U32.X R6, R11, R9, R6, P0 ;  /* 0x000000090b067225 */ /* 0x000fd000000e0406 */
.L_x_300:
[-CC-:B0-----:R-:W-:Y:S01]  /*ee70*/  SHF.R.U64 R11, R6, R10.reuse, R7.reuse ;  /* 0x0000000a060b7219 */ /* 0x181fe20000001207 */
[----:B------:R-:W0:Y:S01]  /*ee80*/  LDC.64 R20, c[0x0][0x640] ;  /* 0x00019000ff147b82 */ /* 0x000e220000000a00 */
[----:B--2---:R-:W-:Y:S01]  /*ee90*/  SHF.R.U32.HI R0, RZ, R10, R7 ;  /* 0x0000000aff007219 */ /* 0x004fe20000011607 */
[----:B------:R-:W-:Y:S01]  /*eea0*/  IMAD.MOV.U32 R2, RZ, RZ, R19 ;  /* 0x000000ffff027224 */ /* 0x000fe200078e0013 */
[----:B------:R-:W-:Y:S01]  /*eeb0*/  IADD3 R5, P0, RZ, -R11, RZ ;  /* 0x8000000bff057210 */ /* 0x000fe20007f1e0ff */
[----:B---3--:R-:W-:Y:S01]  /*eec0*/  IMAD.MOV R15, RZ, RZ, -R15 ;  /* 0x000000ffff0f7224 */ /* 0x008fe200078e0a0f */
[----:B------:R-:W-:Y:S01]  /*eed0*/  ULDC UR6, c[0x0][0x154] ;  /* 0x0000550000067ab9 */ /* 0x000fe20000000800 */
[----:B------:R-:W-:Y:S02]  /*eee0*/  IMAD.MOV.U32 R7, RZ, RZ, 0x1 ;  /* 0x00000001ff077424 */ /* 0x000fe400078e00ff */
[----:B------:R-:W2:Y:S01]  /*eef0*/  LDC R4, c[0x0][0x618] ;  /* 0x00018600ff047b82 */ /* 0x000ea20000000800 */
[----:B------:R-:W-:-:S02]  /*ef00*/  IMAD.X R3, RZ, RZ, ~R0, P0 ;  /* 0x000000ffff037224 */ /* 0x000fc400000e0e00 */
[----:B------:R-:W-:Y:S02]  /*ef10*/  IMAD R17, R17, R15, R14 ;  /* 0x0000000f11117224 */ /* 0x000fe400078e020e */
[-C--:B------:R-:W-:Y:S02]  /*ef20*/  IMAD R0, R3, R12.reuse, RZ ;  /* 0x0000000c03007224 */ /* 0x080fe400078e02ff */
[----:B------:R-:W-:Y:S01]  /*ef30*/  IMAD.MOV.U32 R3, RZ, RZ, R22 ;  /* 0x000000ffff037224 */ /* 0x000fe200078e0016 */
[----:B------:R-:W3:Y:S01]  /*ef40*/  LDC R6, c[0x0][0x608] ;  /* 0x00018200ff067b82 */ /* 0x000ee20000000800 */
[----:B------:R-:W-:-:S04]  /*ef50*/  IMAD.WIDE.U32 R2, R5, R12, R2 ;  /* 0x0000000c05027225 */ /* 0x000fc800078e0002 */
[----:B------:R-:W-:-:S03]  /*ef60*/  IMAD R5, R5, R13, R0 ;  /* 0x0000000d05057224 */ /* 0x000fc600078e0200 */
[----:B------:R-:W5:Y:S01]  /*ef70*/  LDC R18, c[0x0][0x658] ;  /* 0x00019600ff127b82 */ /* 0x000f620000000800 */
[----:B------:R-:W-:Y:S01]  /*ef80*/  I2FP.F32.U32 R0, R16 ;  /* 0x0000001000007245 */ /* 0x000fe20000201000 */
[----:B------:R-:W-:Y:S01]  /*ef90*/  IMAD.IADD R3, R3, 0x1, R5 ;  /* 0x0000000103037824 */ /* 0x000fe200078e0205 */
[----:B0-----:R-:W-:Y:S01]  /*efa0*/  ISETP.NE.U32.AND P0, PT, R20, RZ, PT ;  /* 0x000000ff1400720c */ /* 0x001fe20003f05070 */
[----:B------:R-:W-:Y:S02]  /*efb0*/  IMAD.MOV.U32 R5, RZ, RZ, -0x1 ;  /* 0xffffffffff057424 */ /* 0x000fe400078e00ff */
[----:B------:R-:W-:Y:S02]  /*efc0*/  FMUL R0, R0, UR6 ;  /* 0x0000000600007c20 */ /* 0x000fe40008400000 */
[----:B------:R-:W0:Y:S01]  /*efd0*/  LDC R15, c[0x0][0x148] ;  /* 0x00005200ff0f7b82 */ /* 0x000e220000000800 */
[----:B--2---:R-:W-:Y:S01]  /*efe0*/  SHF.R.U64 R10, R2, R4, R3 ;  /* 0x00000004020a7219 */ /* 0x004fe20000001203 */
[----:B------:R2:W0:Y:S01]  /*eff0*/  F2I.U32.TRUNC.NTZ R13, R0 ;  /* 0x00000000000d7305 */ /* 0x000422000020f000 */
[----:B------:R-:W-:-:S02]  /*f000*/  ISETP.NE.AND.EX P0, PT, R21, RZ, PT, P0 ;  /* 0x000000ff1500720c */ /* 0x000fc40003f05300 */
[----:B------:R-:W-:-:S03]  /*f010*/  SHF.R.U32.HI R3, RZ, R4, R3 ;  /* 0x00000004ff037219 */ /* 0x000fc60000011603 */
[----:B------:R-:W0:Y:S01]  /*f020*/  LDC R14, c[0x0][0x600] ;  /* 0x00018000ff0e7b82 */ /* 0x000e220000000800 */
[-CC-:B---3--:R-:W-:Y:S02]  /*f030*/  SHF.R.U64 R8, R10, R6.reuse, R3.reuse ;  /* 0x000000060a087219 */ /* 0x188fe40000001203 */
[----:B------:R-:W-:-:S05]  /*f040*/  SHF.R.U32.HI R3, RZ, R6, R3 ;  /* 0x00000006ff037219 */ /* 0x000fca0000011603 */
[----:B------:R-:W3:Y:S01]  /*f050*/  LDC R22, c[0x0][0x648] ;  /* 0x00019200ff167b82 */ /* 0x000ee20000000800 */
[-CC-:B-----5:R-:W-:Y:S02]  /*f060*/  SHF.R.U64 R12, R8, R18.reuse, R3.reuse ;  /* 0x00000012080c7219 */ /* 0x1a0fe40000001203 */
[-C--:B------:R-:W-:Y:S02]  /*f070*/  SHF.L.U32 R5, R5, R18.reuse, RZ ;  /* 0x0000001205057219 */ /* 0x080fe400000006ff */
[-C--:B------:R-:W-:Y:S01]  /*f080*/  SHF.R.U32.HI R3, RZ, R18.reuse, R3 ;  /* 0x00000012ff037219 */ /* 0x080fe20000011603 */
[----:B------:R-:W-:Y:S01]  /*f090*/  IMAD.MOV.U32 R2, RZ, RZ, R12 ;  /* 0x000000ffff027224 */ /* 0x000fe200078e000c */
[----:B------:R-:W-:Y:S01]  /*f0a0*/  SHF.L.U32 R18, R7, R18, RZ ;  /* 0x0000001207127219 */ /* 0x000fe200000006ff */
[----:B------:R-:W0:Y:S01]  /*f0b0*/  LDC R23, c[0x0][0x638] ;  /* 0x00018e00ff177b82 */ /* 0x000e220000000800 */
[----:B------:R-:W-:-:S07]  /*f0c0*/  LOP3.LUT R19, RZ, R5, RZ, 0x33, !PT ;  /* 0x00000005ff137212 */ /* 0x000fce00078e33ff */
[----:B------:R-:W0:Y:S01]  /*f0d0*/  LDC R24, c[0x0][0x610] ;  /* 0x00018400ff187b82 */ /* 0x000e220000000800 */
[----:B--2---:R-:W-:Y:S05]  /*f0e0*/  @!P0 BRA `(.L_x_301) ;  /* 0x0000000000288947 */ /* 0x004fea0003800000 */
[----:B------:R-:W2:Y:S02]  /*f0f0*/  LDC R7, c[0x0][0x64c] ;  /* 0x00019300ff077b82 */ /* 0x000ea40000000800 */
[----:B--2---:R-:W-:-:S05]  /*f100*/  IADD3 R7, P0, R12, R7, RZ ;  /* 0x000000070c077210 */ /* 0x004fca0007f1e0ff */
        /* <DEDUP_REMOVED lines=8> */
.L_x_301:
[----:B---3--:R-:W-:Y:S01]  /*f190*/  SHF.R.U64 R0, R2, R22, R3 ;  /* 0x0000001602007219 */ /* 0x008fe20000001203 */
[----:B0-----:R-:W-:Y:S01]  /*f1a0*/  VIADD R7, R14, 0xffffffff ;  /* 0xffffffff0e077836 */ /* 0x001fe20000000000 */
[----:B------:R-:W-:Y:S01]  /*f1b0*/  LOP3.LUT R5, R8, R19, RZ, 0xc0, !PT ;  /* 0x0000001308057212 */ /* 0x000fe200078ec0ff */
[----:B------:R-:W-:Y:S02]  /*f1c0*/  IMAD.MOV R13, RZ, RZ, -R13 ;  /* 0x000000ffff0d7224 */ /* 0x000fe400078e0a0d */
[----:B------:R-:W-:Y:S02]  /*f1d0*/  IMAD.MOV R3, RZ, RZ, -R0 ;  /* 0x000000ffff037224 */ /* 0x000fe400078e0a00 */
[----:B------:R-:W-:Y:S01]  /*f1e0*/  IMAD R2, R18, R0, R5 ;  /* 0x0000000012027224 */ /* 0x000fe200078e0205 */
[----:B------:R-:W-:Y:S01]  /*f1f0*/  LOP3.LUT R5, R10, R7, RZ, 0xc0, !PT ;  /* 0x000000070a057212 */ /* 0x000fe200078ec0ff */
[----:B------:R-:W-:Y:S02]  /*f200*/  @P2 IMAD R17, R15, R13, R16 ;  /* 0x0000000d0f112224 */ /* 0x000fe400078e0210 */
[----:B------:R-:W-:-:S02]  /*f210*/  IMAD R0, R3, R23, R12 ;  /* 0x0000001703007224 */ /* 0x000fc400078e020c */
[----:B------:R-:W-:Y:S02]  /*f220*/  IMAD.MOV.U32 R4, RZ, RZ, 0x1 ;  /* 0x00000001ff047424 */ /* 0x000fe400078e00ff */
[----:B------:R-:W-:Y:S02]  /*f230*/  IMAD R2, R2, R24, R17 ;  /* 0x0000001802027224 */ /* 0x000fe400078e0211 */
[----:B------:R-:W-:Y:S01]  /*f240*/  IMAD R3, R0, R14, R5 ;  /* 0x0000000e00037224 */ /* 0x000fe200078e0205 */
[----:B------:R-:W-:-:S04]  /*f250*/  PRMT R0, R4, 0x7610, R0 ;  /* 0x0000761004007816 */ /* 0x000fc80000000000 */
[----:B------:R-:W-:Y:S02]  /*f260*/  SEL R4, R3, R2, !P2 ;  /* 0x0000000203047207 */ /* 0x000fe40005000000 */
[----:B------:R-:W-:-:S03]  /*f270*/  SEL R2, R2, R3, !P2 ;  /* 0x0000000302027207 */ /* 0x000fc60005000000 */
[----:B------:R2:W-:Y:S04]  /*f280*/  STL [R1+0x90], R4 ;  /* 0x0000900401007387 */ /* 0x0005e80000100800 */
[----:B------:R2:W-:Y:S04]  /*f290*/  STL [R1+0x7c], R11 ;  /* 0x00007c0b01007387 */ /* 0x0005e80000100800 */
[----:B------:R2:W-:Y:S02]  /*f2a0*/  STL [R1+0x8c], R2 ;  /* 0x00008c0201007387 */ /* 0x0005e40000100800 */
.L_x_299:
[----:B------:R-:W-:Y:S01]  /*f2b0*/  LOP3.LUT P0, RZ, R0, 0xff, RZ, 0xc0, !PT ;  /* 0x000000ff00ff7812 */ /* 0x000fe2000780c0ff */
[----:B------:R-:W-:-:S12]  /*f2c0*/  ULOP3.LUT UR30, UR30, 0x1, URZ, 0x3c, !UPT ;  /* 0x000000011e1e7892 */ /* 0x000fd8000f8e3c3f */
[----:B------:R-:W-:Y:S05]  /*f2d0*/  @P0 BRA `(.L_x_302) ;  /* 0xffffff2400d00947 */ /* 0x000fea000383ffff */
[----:B------:R-:W-:Y:S05]  /*f2e0*/  EXIT ;  /* 0x000000000000794d */ /* 0x000fea0003800000 */
.L_x_18:
[----:B------:R-:W-:-:S08]  /*f2f0*/  ISETP.NE.AND P0, PT, RZ, UR6, PT ;  /* 0x00000006ff007c0c */ /* 0x000fd0000bf05270 */
[----:B0123--:R-:W0:-:S00]  /*f300*/  USETMAXREG.DEALLOC.CTAPOOL 0x28 ;  /* 0x00000028000079c8 */ /* 0x00fe0000080e0500 */
[----:B------:R-:W-:Y:S05]  /*f310*/  @P0 EXIT ;  /* 0x000000000000094d */ /* 0x000fea0003800000 */
[----:B0-----:R-:W-:Y:S01]  /*f320*/  LOP3.LUT P0, RZ, R0, 0xff, RZ, 0xc0, !PT ;  /* 0x000000ff00ff7812 */ /* 0x001fe2000780c0ff */
[----:B------:R-:W-:Y:S02]  /*f330*/  IMAD.MOV.U32 R0, RZ, RZ, 0x1 ;  /* 0x00000001ff007424 */ /* 0x000fe400078e00ff */
[----:B------:R-:W-:-:S10]  /*f340*/  IMAD.MOV.U32 R8, RZ, RZ, RZ ;  /* 0x000000ffff087224 */ /* 0x000fd400078e00ff */
[----:B------:R-:W-:Y:S05]  /*f350*/  @!P0 BRA `(.L_x_303) ;  /* 0x0000000c00988947 */ /* 0x000fea0003800000 */
[----:B------:R-:W0:Y:S01]  /*f360*/  S2UR UR5, SR_CgaCtaId ;  /* 0x00000000000579c3 */ /* 0x000e220000008800 */
[----:B------:R-:W-:Y:S01]  /*f370*/  UMOV UR7, 0x1 ;  /* 0x0000000100077882 */ /* 0x000fe20000000000 */
[----:B------:R-:W-:Y:S01]  /*f380*/  LOP3.LUT P0, RZ, R2, 0x1f, RZ, 0xc0, !PT ;  /* 0x0000001f02ff7812 */ /* 0x000fe2000780c0ff */
[----:B------:R-:W-:Y:S01]  /*f390*/  ULDC UR17, c[0x0][0x658] ;  /* 0x0001960000117ab9 */ /* 0x000fe20000000800 */
[----:B------:R-:W-:Y:S01]  /*f3a0*/  UMOV UR6, 0xffffffff ;  /* 0xffffffff00067882 */ /* 0x000fe20000000000 */
[----:B------:R-:W-:Y:S01]  /*f3b0*/  BSSY B0, `(.L_x_303) ;  /* 0x00000e0000007945 */ /* 0x000fe20003800000 */
[----:B------:R-:W-:Y:S01]  /*f3c0*/  USHF.L.U32 UR6, UR6, UR17, URZ ;  /* 0x0000001106067299 */ /* 0x000fe2000800063f */
[C---:B------:R-:W-:Y:S01]  /*f3d0*/  ISETP.NE.AND P3, PT, R3.reuse, RZ, PT ;  /* 0x000000ff0300720c */ /* 0x040fe20003f65270 */
[----:B------:R-:W-:Y:S01]  /*f3e0*/  IMAD.MOV.U32 R9, RZ, RZ, 0x1 ;  /* 0x00000001ff097424 */ /* 0x000fe200078e00ff */
[----:B------:R-:W-:Y:S01]  /*f3f0*/  ISETP.NE.OR P0, PT, R3, RZ, !P0 ;  /* 0x000000ff0300720c */ /* 0x000fe20004705670 */
[----:B------:R-:W-:Y:S01]  /*f400*/  IMAD.MOV.U32 R0, RZ, RZ, 0x1 ;  /* 0x00000001ff007424 */ /* 0x000fe200078e00ff */
[----:B------:R-:W-:Y:S01]  /*f410*/  ULDC UR16, c[0x0][0x600] ;  /* 0x0001800000107ab9 */ /* 0x000fe20000000800 */
[----:B------:R-:W-:Y:S01]  /*f420*/  IMAD.MOV.U32 R8, RZ, RZ, RZ ;  /* 0x000000ffff087224 */ /* 0x000fe200078e00ff */
[----:B------:R-:W-:Y:S01]  /*f430*/  UMOV UR24, 0x5 ;  /* 0x0000000500187882 */ /* 0x000fe20000000000 */
[----:B------:R-:W-:-:S02]  /*f440*/  UIADD3 UR35, UR14, 0x1, URZ ;  /* 0x000000010e237890 */ /* 0x000fc4000fffe03f */
[----:B------:R-:W-:Y:S02]  /*f450*/  ULOP3.LUT UR34, UR13, 0x2, URZ, 0xfc, !UPT ;  /* 0x000000020d227892 */ /* 0x000fe4000f8efc3f */
[----:B------:R-:W-:Y:S02]  /*f460*/  UIADD3 UR16, UR16, -0x1, URZ ;  /* 0xffffffff10107890 */ /* 0x000fe4000fffe03f */
[----:B------:R-:W-:Y:S02]  /*f470*/  USHF.L.U32 UR17, UR7, UR17, URZ ;  /* 0x0000001107117299 */ /* 0x000fe4000800063f */
[----:B------:R-:W-:Y:S02]  /*f480*/  ULOP3.LUT UR20, URZ, UR6, URZ, 0x33, !UPT ;  /* 0x000000063f147292 */ /* 0x000fe4000f8e333f */
[----:B0-----:R-:W-:Y:S02]  /*f490*/  ULOP3.LUT UR4, UR5, 0x1, URZ, 0xc0, !UPT ;  /* 0x0000000105047892 */ /* 0x001fe4000f8ec03f */
[----:B------:R-:W-:-:S02]  /*f4a0*/  USHF.R.U32.HI UR29, URZ, 0x1, UR5 ;  /* 0x000000013f1d7899 */ /* 0x000fc40008011605 */
[----:B------:R-:W-:Y:S02]  /*f4b0*/  USHF.L.U32 UR18, UR5, 0x7, URZ ;  /* 0x0000000705127899 */ /* 0x000fe4000800063f */
[----:B------:R-:W-:Y:S02]  /*f4c0*/  USHF.L.U32 UR19, UR5, 0xc, URZ ;  /* 0x0000000c05137899 */ /* 0x000fe4000800063f */
[----:B------:R-:W-:Y:S02]  /*f4d0*/  ULOP3.LUT UR5, UR5, 0xfffffffe, URZ, 0xc0, !UPT ;  /* 0xfffffffe05057892 */ /* 0x000fe4000f8ec03f */
[----:B------:R-:W-:Y:S02]  /*f4e0*/  UISETP.GT.U32.AND UP0, UPT, UR4, 0xffff, UPT ;  /* 0x0000ffff0400788c */ /* 0x000fe4000bf04070 */
[----:B------:R-:W-:Y:S02]  /*f4f0*/  USHF.L.U32 UR21, UR7, UR5, URZ ;  /* 0x0000000507157299 */ /* 0x000fe4000800063f */
[----:B------:R-:W-:-:S02]  /*f500*/  ULOP3.LUT UR5, UR5, 0x1, URZ, 0xfc, !UPT ;  /* 0x0000000105057892 */ /* 0x000fc4000f8efc3f */
[----:B------:R-:W-:Y:S02]  /*f510*/  USEL UR4, UR4, 0xffff, !UP0 ;  /* 0x0000ffff04047887 */ /* 0x000fe4000c000000 */
[----:B------:R-:W-:Y:S02]  /*f520*/  USHF.L.U32 UR5, UR7, UR5, URZ ;  /* 0x0000000507057299 */ /* 0x000fe4000800063f */
[----:B------:R-:W-:Y:S02]  /*f530*/  ULOP3.LUT UR4, UR4, 0xffff, URZ, 0xc0, !UPT ;  /* 0x0000ffff04047892 */ /* 0x000fe4000f8ec03f */
[----:B------:R-:W-:Y:S02]  /*f540*/  ULOP3.LUT UR18, UR18, 0x80, URZ, 0xc0, !UPT ;  /* 0x0000008012127892 */ /* 0x000fe4000f8ec03f */
[----:B------:R-:W-:Y:S02]  /*f550*/  ULOP3.LUT UR19, UR19, 0x1000, URZ, 0xc0, !UPT ;  /* 0x0000100013137892 */ /* 0x000fe4000f8ec03f */
[----:B------:R-:W-:-:S02]  /*f560*/  ULOP3.LUT UR21, UR21, UR5, URZ, 0xfc, !UPT ;  /* 0x0000000515157292 */ /* 0x000fc4000f8efc3f */
[----:B------:R-:W-:Y:S01]  /*f570*/  USHF.L.U32 UR24, UR24, UR4, URZ ;  /* 0x0000000418187299 */ /* 0x000fe2000800063f */
[----:B------:R-:W-:-:S11]  /*f580*/  ULDC.64 UR30, c[0x0][0x198] ;  /* 0x00006600001e7ab9 */ /* 0x000fd60000000a00 */
.L_x_315:
[----:B------:R-:W-:-:S03]  /*f590*/  UMOV UR4, 0xffffffff ;  /* 0xffffffff00047882 */ /* 0x000fc60000000000 */
[----:B01----:R-:W-:Y:S05]  /*f5a0*/  BRA.DIV UR4, `(.L_x_304) ;  /* 0x0000001a04b87947 */ /* 0x003fea000b800000 */
[----:B------:R-:W-:-:S13]  /*f5b0*/  ELECT P1, URZ, PT ;  /* 0x00000000003f782f */ /* 0x000fda0003820000 */
.L_x_346:
[----:B------:R-:W0:Y:S01]  /*f5c0*/  LDC R2, c[0x0][0x28c] ;  /* 0x0000a300ff027b82 */ /* 0x000e220000000800 */
[----:B------:R-:W-:Y:S01]  /*f5d0*/  BSSY B1, `(.L_x_305) ;  /* 0x0000040000017945 */ /* 0x000fe20003800000 */
[----:B0-----:R-:W-:-:S13]  /*f5e0*/  ISETP.LT.OR P1, PT, R2, 0x1, !P1 ;  /* 0x000000010200780c */ /* 0x001fda0004f21670 */
[----:B------:R-:W-:Y:S05]  /*f5f0*/  @P1 BRA `(.L_x_306) ;  /* 0x0000000000f41947 */ /* 0x000fea0003800000 */
[----:B------:R-:W2:Y:S04]  /*f600*/  LDL.LU R4, [R1+0x90] ;  /* 0x0000900001047983 */ /* 0x000ea80000300800 */
[----:B------:R-:W3:Y:S01]  /*f610*/  LDL.LU R3, [R1+0x8c] ;  /* 0x00008c0001037983 */ /* 0x000ee20000300800 */
[----:B------:R-:W-:Y:S02]  /*f620*/  IMAD.MOV.U32 R12, RZ, RZ, RZ ;  /* 0x000000ffff0c7224 */ /* 0x000fe400078e00ff */
[----:B------:R-:W-:Y:S02]  /*f630*/  IMAD.U32 R13, RZ, RZ, UR35 ;  /* 0x00000023ff0d7e24 */ /* 0x000fe4000f8e00ff */
[----:B------:R-:W-:Y:S01]  /*f640*/  IMAD.MOV.U32 R2, RZ, RZ, R0 ;  /* 0x000000ffff027224 */ /* 0x000fe200078e0000 */
[----:B--2---:R-:W-:-:S02]  /*f650*/  LEA R6, R4, UR18, 0x8 ;  /* 0x0000001204067c11 */ /* 0x004fc4000f8e40ff */
[----:B---3--:R-:W-:Y:S01]  /*f660*/  LEA R4, R3, UR29, 0x1 ;  /* 0x0000001d03047c11 */ /* 0x008fe2000f8e08ff */
[----:B------:R-:W-:-:S04]  /*f670*/  IMAD.MOV.U32 R3, RZ, RZ, R8 ;  /* 0x000000ffff037224 */ /* 0x000fc800078e0008 */
[----:B------:R-:W-:-:S07]  /*f680*/  IMAD.SHL.U32 R7, R4, 0x20, RZ ;  /* 0x0000002004077824 */ /* 0x000fce00078e00ff */
.L_x_310:
[----:B------:R-:W0:Y:S01]  /*f690*/  S2R R5, SR_CgaCtaId ;  /* 0x0000000000057919 */ /* 0x000e220000008800 */
[----:B------:R-:W-:-:S04]  /*f6a0*/  MOV R4, 0x400 ;  /* 0x0000040000047802 */ /* 0x000fc80000000f00 */
[----:B0-----:R-:W-:Y:S02]  /*f6b0*/  LEA R10, R5, R4, 0x18 ;  /* 0x00000004050a7211 */ /* 0x001fe400078ec0ff */
[----:B------:R-:W-:Y:S01]  /*f6c0*/  SHF.L.U32 R4, R2, 0x1f, RZ ;  /* 0x0000001f02047819 */ /* 0x000fe200000006ff */
[----:B------:R-:W0:Y:S02]  /*f6d0*/  @!P3 LDC R5, c[0x0][0x500] ;  /* 0x00014000ff05bb82 */ /* 0x000e240000000800 */
[----:B------:R-:W-:-:S04]  /*f6e0*/  IMAD R11, R3, 0x8, R10 ;  /* 0x00000008030b7824 */ /* 0x000fc800078e020a */
[----:B------:R-:W1:Y:S02]  /*f6f0*/  SYNCS.PHASECHK.TRANS64.TRYWAIT P1, [R11+URZ+0xb0], R4 ;  /* 0x0000b0040b0075a7 */ /* 0x000e64000802017f */
[----:B-1----:R-:W-:Y:S05]  /*f700*/  @!P1 BRA `(.L_x_307) ;  /* 0x0000001800809947 */ /* 0x002fea0003800000 */
.L_x_347:
[----:B------:R-:W-:Y:S01]  /*f710*/  UPRMT UR4, UR34, 0x9910, URZ ;  /* 0x0000991022047896 */ /* 0x000fe2000800003f */
[----:B0-----:R0:W-:Y:S03]  /*f720*/  @!P3 SYNCS.ARRIVE.TRANS64 RZ, [R11+URZ], R5 ;  /* 0x000000050bffb9a7 */ /* 0x0011e6000800003f */
[----:B------:R-:W-:-:S06]  /*f730*/  UISETP.NE.AND UP0, UPT, UR4, 0x2, UPT ;  /* 0x000000020400788c */ /* 0x000fcc000bf05270 */
[----:B------:R-:W-:-:S13]  /*f740*/  PLOP3.LUT P1, PT, PT, PT, UP0, 0x80, 0x0 ;  /* 0x000000000000781c */ /* 0x000fda0003f2f008 */
[----:B0-----:R-:W-:Y:S05]  /*f750*/  @P1 BRA `(.L_x_308) ;  /* 0x0000000000041947 */ /* 0x001fea0003800000 */
[----:B------:R-:W-:Y:S01]  /*f760*/  BPT.TRAP 0x1 ;  /* 0x000000040000795c */ /* 0x000fe20000300000 */
.L_x_308:
[----:B------:R-:W-:Y:S05]  /*f770*/  @P0 BRA `(.L_x_309) ;  /* 0x0000000000040947 */ /* 0x000fea0003800000 */
[----:B------:R-:W-:Y:S01]  /*f780*/  BPT.TRAP 0x1 ;  /* 0x000000040000795c */ /* 0x000fe20000300000 */
.L_x_309:
[----:B------:R-:W2:Y:S01]  /*f790*/  LDL R5, [R1+0x7c] ;  /* 0x00007c0001057983 */ /* 0x000ea20000100800 */
[----:B-1----:R-:W-:Y:S01]  /*f7a0*/  LEA R4, R3, UR29, 0x1 ;  /* 0x0000001d03047c11 */ /* 0x002fe2000f8e08ff */
[----:B------:R-:W-:Y:S01]  /*f7b0*/  VIADD R13, R13, 0xffffffff ;  /* 0xffffffff0d0d7836 */ /* 0x000fe20000000000 */
[----:B------:R-:W-:Y:S01]  /*f7c0*/  R2UR UR8, R3 ;  /* 0x00000000030872ca */ /* 0x000fe200000e0000 */
[----:B------:R-:W-:Y:S01]  /*f7d0*/  UIADD3 UR4, UP0, UR30, 0xf0, URZ ;  /* 0x000000f01e047890 */ /* 0x000fe2000ff1e03f */
[----:B------:R-:W-:Y:S01]  /*f7e0*/  R2UR UR27, R10 ;  /* 0x000000000a1b72ca */ /* 0x000fe200000e0000 */
[----:B------:R-:W-:Y:S01]  /*f7f0*/  IMAD.U32 R4, R4, 0x400, R10 ;  /* 0x0000040004047824 */ /* 0x000fe200078e000a */
[----:B------:R-:W-:Y:S01]  /*f800*/  R2UR UR9, R11 ;  /* 0x000000000b0972ca */ /* 0x000fe200000e0000 */
[----:B------:R-:W-:Y:S01]  /*f810*/  UIADD3 UR32, UP1, UR30, 0x1f0, URZ ;  /* 0x000001f01e207890 */ /* 0x000fe2000ff3e03f */
[----:B------:R-:W-:Y:S01]  /*f820*/  R2UR UR11, R7 ;  /* 0x00000000070b72ca */ /* 0x000fe200000e0000 */
[----:B------:R-:W-:Y:S01]  /*f830*/  UPRMT UR25, URZ, 0x5410, UR24 ;  /* 0x000054103f197896 */ /* 0x000fe20008000018 */
[----:B------:R-:W-:Y:S01]  /*f840*/  R2UR UR5, R4 ;  /* 0x00000000040572ca */ /* 0x000fe200000e0000 */
[----:B------:R-:W-:Y:S01]  /*f850*/  VIADD R3, R3, 0x1 ;  /* 0x0000000103037836 */ /* 0x000fe20000000000 */
[----:B------:R-:W-:Y:S01]  /*f860*/  R2UR UR10, R12 ;  /* 0x000000000c0a72ca */ /* 0x000fe200000e0000 */
[----:B------:R-:W-:Y:S01]  /*f870*/  UPRMT UR36, URZ, 0x5410, UR21 ;  /* 0x000054103f247896 */ /* 0x000fe20008000015 */
[----:B------:R-:W-:Y:S01]  /*f880*/  R2UR UR28, R6 ;  /* 0x00000000061c72ca */ /* 0x000fe200000e0000 */
[----:B------:R-:W-:Y:S01]  /*f890*/  ULEA UR8, UR8, UR19, 0xd ;  /* 0x0000001308087291 */ /* 0x000fe2000f8e683f */
[----:B------:R-:W-:Y:S01]  /*f8a0*/  ISETP.GT.AND P4, PT, R13, 0x1, PT ;  /* 0x000000010d00780c */ /* 0x000fe20003f84270 */
[----:B------:R-:W-:Y:S01]  /*f8b0*/  UIADD3.X UR33, URZ, UR31, URZ, UP1, !UPT ;  /* 0x0000001f3f217290 */ /* 0x000fe20008ffe43f */
[C---:B------:R-:W-:Y:S01]  /*f8c0*/  ISETP.NE.AND P1, PT, R3.reuse, 0x16, PT ;  /* 0x000000160300780c */ /* 0x040fe20003f25270 */
[----:B------:R-:W-:Y:S01]  /*f8d0*/  UIADD3 UR27, UR27, 0xb280, UR8 ;  /* 0x0000b2801b1b7890 */ /* 0x000fe2000fffe008 */
[----:B------:R-:W-:Y:S01]  /*f8e0*/  VIADD R12, R12, 0x20 ;  /* 0x000000200c0c7836 */ /* 0x000fe20000000000 */
[----:B------:R-:W-:Y:S01]  /*f8f0*/  UMOV UR6, 0x0 ;  /* 0x0000000000067882 */ /* 0x000fe20000000000 */
[----:B------:R-:W-:Y:S01]  /*f900*/  UMOV UR7, 0x10000000 ;  /* 0x1000000000077882 */ /* 0x000fe20000000000 */
[----:B------:R-:W-:Y:S01]  /*f910*/  UIADD3 UR26, UR5, 0x280, URZ ;  /* 0x00000280051a7890 */ /* 0x000fe2000fffe03f */
[----:B------:R-:W-:Y:S01]  /*f920*/  SEL R3, R3, RZ, P1 ;  /* 0x000000ff03037207 */ /* 0x000fe20000800000 */
[----:B------:R-:W-:-:S05]  /*f930*/  UIADD3.X UR5, URZ, UR31, URZ, UP0, !UPT ;  /* 0x0000001f3f057290 */ /* 0x000fca00087fe43f */
[----:B------:R-:W-:Y:S01]  /*f940*/  UMOV UR8, UR26 ;  /* 0x0000001a00087c82 */ /* 0x000fe20008000000 */
[----:B--2---:R-:W-:Y:S02]  /*f950*/  R2UR UR12, R5 ;  /* 0x00000000050c72ca */ /* 0x004fe400000e0000 */
[----:B------:R-:W-:-:S04]  /*f960*/  SEL R5, RZ, 0x1, P1 ;  /* 0x00000001ff057807 */ /* 0x000fc80000800000 */
[----:B------:R-:W-:-:S07]  /*f970*/  LOP3.LUT R2, R2, R5, RZ, 0x3c, !PT ;  /* 0x0000000502027212 */ /* 0x000fce00078e3cff */
[----:B------:R0:W-:Y:S02]  /*f980*/  UTMALDG.3D.MULTICAST [UR8], [UR4], UR25, desc[UR6] ;  /* 0x00000608040073b4 */ /* 0x0001e40008011819 */
[----:B0-----:R-:W-:Y:S01]  /*f990*/  UMOV UR8, UR27 ;  /* 0x0000001b00087c82 */ /* 0x001fe20008000000 */
[----:B------:R-:W-:Y:S02]  /*f9a0*/  UMOV UR11, UR28 ;  /* 0x0000001c000b7c82 */ /* 0x000fe40008000000 */
[----:B------:R0:W-:Y:S02]  /*f9b0*/  UTMALDG.3D.MULTICAST [UR8], [UR32], UR36, desc[UR6] ;  /* 0x00000608200073b4 */ /* 0x0001e40008011824 */
[----:B0-----:R-:W-:Y:S05]  /*f9c0*/  @P4 BRA `(.L_x_310) ;  /* 0xfffffffc00304947 */ /* 0x001fea000383ffff */
.L_x_306:
[----:B------:R-:W-:Y:S05]  /*f9d0*/  BSYNC B1 ;  /* 0x0000000000017941 */ /* 0x000fea0003800000 */
.L_x_305:
[----:B------:R-:W2:Y:S01]  /*f9e0*/  LDL.LU R15, [R1+0x84] ;  /* 0x00008400010f7983 */ /* 0x000ea20000300800 */
[----:B------:R-:W-:Y:S01]  /*f9f0*/  LOP3.LUT P5, RZ, R9, 0xff, RZ, 0xc0, !PT ;  /* 0x000000ff09ff7812 */ /* 0x000fe200078ac0ff */
[----:B------:R-:W-:Y:S01]  /*fa00*/  VIADD R8, R8, UR14 ;  /* 0x0000000e08087c36 */ /* 0x000fe20008000000 */
[----:B------:R-:W-:Y:S01]  /*fa10*/  UISETP.GE.U32.AND UP0, UPT, UR14, 0x16, UPT ;  /* 0x000000160e00788c */ /* 0x000fe2000bf06070 */
[----:B------:R-:W3:Y:S01]  /*fa20*/  LDL.LU R14, [R1+0x88] ;  /* 0x00008800010e7983 */ /* 0x000ee20000300800 */
[----:B------:R-:W-:Y:S01]  /*fa30*/  IMAD.U32 R5, RZ, RZ, UR14 ;  /* 0x0000000eff057e24 */ /* 0x000fe2000f8e00ff */
[----:B------:R-:W-:Y:S01]  /*fa40*/  ULDC.64 UR4, c[0x0][0x650] ;  /* 0x0001940000047ab9 */ /* 0x000fe20000000a00 */
[----:B------:R-:W-:Y:S01]  /*fa50*/  ISETP.GT.U32.AND P1, PT, R8, 0x15, PT ;  /* 0x000000150800780c */ /* 0x000fe20003f24070 */
[----:B------:R-:W-:Y:S01]  /*fa60*/  BSSY B1, `(.L_x_311) ;  /* 0x0000072000017945 */ /* 0x000fe20003800000 */
[----:B------:R-:W-:Y:S02]  /*fa70*/  PLOP3.LUT P4, PT, PT, PT, UP0, 0x80, 0x0 ;  /* 0x000000000000781c */ /* 0x000fe40003f8f008 */
[----:B------:R-:W-:-:S02]  /*fa80*/  ISETP.LT.U32.AND P1, PT, R5, 0x16, P1 ;  /* 0x000000160500780c */ /* 0x000fc40000f21070 */
[----:B------:R-:W-:Y:S01]  /*fa90*/  PRMT R9, RZ, 0x7610, R9 ;  /* 0x00007610ff097816 */ /* 0x000fe20000000009 */
[----:B------:R-:W0:Y:S01]  /*faa0*/  @P5 S2R R3, SR_CgaCtaId ;  /* 0x0000000000035919 */ /* 0x000e220000008800 */
[----:B------:R-:W-:-:S04]  /*fab0*/  @P5 MOV R2, 0x400 ;  /* 0x0000040000025802 */ /* 0x000fc80000000f00 */
[----:B0-----:R-:W-:Y:S01]  /*fac0*/  @P5 LEA R4, R3, R2, 0x18 ;  /* 0x0000000203045211 */ /* 0x001fe200078ec0ff */
[----:B------:R-:W-:-:S03]  /*fad0*/  IMAD.WIDE.U32 R2, R8, -0x45d1745d, RZ ;  /* 0xba2e8ba308027825 */ /* 0x000fc600078e00ff */
[----:B------:R0:W-:Y:S02]  /*fae0*/  @P5 SYNCS.ARRIVE.TRANS64.A1T0 RZ, [R4+URZ+0x198], RZ ;  /* 0x000198ff04ff59a7 */ /* 0x0001e4000810003f */
[----:B------:R-:W-:Y:S02]  /*faf0*/  SHF.R.U32.HI R5, RZ, 0x4, R3 ;  /* 0x00000004ff057819 */ /* 0x000fe40000011603 */
[----:B------:R-:W-:Y:S02]  /*fb00*/  SEL R3, RZ, 0x1, !P1 ;  /* 0x00000001ff037807 */ /* 0x000fe40004800000 */
[----:B------:R-:W-:Y:S01]  /*fb10*/  PRMT R2, RZ, 0x7610, R2 ;  /* 0x00007610ff027816 */ /* 0x000fe20000000002 */
[----:B------:R-:W-:Y:S01]  /*fb20*/  IMAD R8, R5, -0x16, R8 ;  /* 0xffffffea05087824 */ /* 0x000fe200078e0208 */
[----:B------:R-:W-:Y:S01]  /*fb30*/  LOP3.LUT R0, R0, R3, RZ, 0x3c, !PT ;  /* 0x0000000300007212 */ /* 0x000fe200078e3cff */
[----:B0-----:R-:W-:Y:S02]  /*fb40*/  IMAD.MOV.U32 R4, RZ, RZ, -0x1 ;  /* 0xffffffffff047424 */ /* 0x001fe400078e00ff */
[----:B------:R-:W-:Y:S01]  /*fb50*/  IMAD.MOV.U32 R3, RZ, RZ, -0x1 ;  /* 0xffffffffff037424 */ /* 0x000fe200078e00ff */
[----:B------:R-:W-:Y:S01]  /*fb60*/  @P4 LOP3.LUT R0, R0, 0x1, R5, 0x78, !PT ;  /* 0x0000000100004812 */ /* 0x000fe200078e7805 */
[----:B------:R-:W-:Y:S01]  /*fb70*/  IMAD.MOV.U32 R5, RZ, RZ, -0x1 ;  /* 0xffffffffff057424 */ /* 0x000fe200078e00ff */
[----:B---3--:R-:W-:-:S04]  /*fb80*/  IADD3 R14, P5, R14, UR22, RZ ;  /* 0x000000160e0e7c10 */ /* 0x008fc8000ffbe0ff */
[----:B--2---:R-:W-:Y:S01]  /*fb90*/  IADD3.X R15, R15, UR15, RZ, P5, !PT ;  /* 0x0000000f0f0f7c10 */ /* 0x004fe2000affe4ff */
[----:B------:R0:W-:Y:S01]  /*fba0*/  STL [R1+0x88], R14 ;  /* 0x0000880e01007387 */ /* 0x0001e20000100800 */
[----:B------:R-:W-:-:S03]  /*fbb0*/  ISETP.GE.U32.AND P1, PT, R14, UR4, PT ;  /* 0x000000040e007c0c */ /* 0x000fc6000bf26070 */
[----:B------:R0:W-:Y:S01]  /*fbc0*/  STL [R1+0x84], R15 ;  /* 0x0000840f01007387 */ /* 0x0001e20000100800 */
[----:B------:R-:W-:-:S03]  /*fbd0*/  ISETP.GE.U32.AND.EX P1, PT, R15, UR5, PT, P1 ;  /* 0x000000050f007c0c */ /* 0x000fc6000bf26110 */
[----:B------:R0:W-:Y:S04]  /*fbe0*/  STL [R1+0x8c], R5 ;  /* 0x00008c0501007387 */ /* 0x0001e80000100800 */
[----:B------:R0:W-:Y:S04]  /*fbf0*/  STL [R1+0x90], R4 ;  /* 0x0000900401007387 */ /* 0x0001e80000100800 */
[----:B------:R0:W-:Y:S02]  /*fc00*/  STL [R1+0x7c], R3 ;  /* 0x00007c0301007387 */ /* 0x0001e40000100800 */
[----:B------:R-:W-:Y:S05]  /*fc10*/  @P1 BRA `(.L_x_312) ;  /* 0x0000000400581947 */ /* 0x000fea0003800000 */
[----:B------:R-:W-:Y:S01]  /*fc20*/  ULDC.64 UR4, c[0x0][0x628] ;  /* 0x00018a0000047ab9 */ /* 0x000fe20000000a00 */
[----:B------:R-:W1:Y:S01]  /*fc30*/  S2R R12, SR_CTAID.X ;  /* 0x00000000000c7919 */ /* 0x000e620000002500 */
[----:B------:R-:W-:Y:S01]  /*fc40*/  ISETP.NE.U32.AND P1, PT, RZ, UR4, PT ;  /* 0x00000004ff007c0c */ /* 0x000fe2000bf25070 */
[----:B------:R-:W-:Y:S01]  /*fc50*/  ULDC UR7, c[0x0][0x630] ;  /* 0x00018c0000077ab9 */ /* 0x000fe20000000800 */
[----:B------:R-:W-:Y:S01]  /*fc60*/  IMAD.MOV.U32 R2, RZ, RZ, R14 ;  /* 0x000000ffff027224 */ /* 0x000fe200078e000e */
[----:B------:R-:W2:Y:S01]  /*fc70*/  S2R R10, SR_CTAID.Y ;  /* 0x00000000000a7919 */ /* 0x000ea20000002600 */
[----:B------:R-:W-:Y:S01]  /*fc80*/  ISETP.NE.AND.EX P1, PT, RZ, UR5, PT, P1 ;  /* 0x00000005ff007c0c */ /* 0x000fe2000bf25310 */
[----:B0-----:R-:W-:-:S12]  /*fc90*/  IMAD.MOV.U32 R3, RZ, RZ, R15 ;  /* 0x000000ffff037224 */ /* 0x001fd800078e000f */
[----:B------:R-:W-:Y:S05]  /*fca0*/  @!P1 BRA `(.L_x_313) ;  /* 0x0000000000289947 */ /* 0x000fea0003800000 */
[----:B------:R-:W-:Y:S02]  /*fcb0*/  ULDC UR6, c[0x0][0x634] ;  /* 0x00018d0000067ab9 */ /* 0x000fe40000000800 */
[----:B------:R-:W-:-:S05]  /*fcc0*/  IADD3 R7, P1, R14, UR6, RZ ;  /* 0x000000060e077c10 */ /* 0x000fca000ff3e0ff */
[----:B------:R-:W-:-:S04]  /*fcd0*/  IMAD.X R11, RZ, RZ, R15, P1 ;  /* 0x000000ffff0b7224 */ /* 0x000fc800008e060f */
[----:B------:R-:W-:-:S04]  /*fce0*/  IMAD.WIDE.U32 R4, R11, UR4, RZ ;  /* 0x000000040b047c25 */ /* 0x000fc8000f8e00ff */
[----:B------:R-:W-:-:S04]  /*fcf0*/  IMAD.WIDE.U32 R4, P1, R7, UR5, R4 ;  /* 0x0000000507047c25 */ /* 0x000fc8000f820004 */
[----:B------:R-:W-:-:S04]  /*fd00*/  IMAD.WIDE.U32 R6, R7, UR4, RZ ;  /* 0x0000000407067c25 */ /* 0x000fc8000f8e00ff */
[----:B------:R-:W-:Y:S01]  /*fd10*/  IMAD.X R3, RZ, RZ, RZ, P1 ;  /* 0x000000ffff037224 */ /* 0x000fe200008e06ff */
[----:B------:R-:W-:Y:S01]  /*fd20*/  IADD3 RZ, P1, R7, R4, RZ ;  /* 0x0000000407ff7210 */ /* 0x000fe20007f3e0ff */
[----:B------:R-:W-:-:S04]  /*fd30*/  IMAD.MOV.U32 R2, RZ, RZ, R5 ;  /* 0x000000ffff027224 */ /* 0x000fc800078e0005 */
[----:B------:R-:W-:-:S08]  /*fd40*/  IMAD.WIDE.U32.X R2, R11, UR5, R2, P1 ;  /* 0x000000050b027c25 */ /* 0x000fd000088e0402 */
.L_x_313:
[--C-:B------:R-:W-:Y:S01]  /*fd50*/  SHF.R.U64 R11, R2, UR7, R3.reuse ;  /* 0x00000007020b7c19 */ /* 0x100fe20008001203 */
[----:B------:R-:W-:Y:S01]  /*fd60*/  ULDC.64 UR4, c[0x0][0x620] ;  /* 0x0001880000047ab9 */ /* 0x000fe20000000a00 */
[----:B------:R-:W-:Y:S01]  /*fd70*/  SHF.R.U32.HI R2, RZ, UR7, R3 ;  /* 0x00000007ff027c19 */ /* 0x000fe20008011603 */
[----:B------:R-:W-:Y:S01]  /*fd80*/  IMAD.MOV.U32 R3, RZ, RZ, R15 ;  /* 0x000000ffff037224 */ /* 0x000fe200078e000f */
[----:B------:R-:W-:Y:S01]  /*fd90*/  IADD3 R5, P1, RZ, -R11, RZ ;  /* 0x8000000bff057210 */ /* 0x000fe20007f3e0ff */
[----:B------:R-:W0:Y:S01]  /*fda0*/  LDC R7, c[0x0][0x144] ;  /* 0x00005100ff077b82 */ /* 0x000e220000000800 */
[----:B-1----:R-:W-:Y:S01]  /*fdb0*/  I2FP.F32.U32 R6, R12 ;  /* 0x0000000c00067245 */ /* 0x002fe20000201000 */
[----:B------:R-:W-:Y:S01]  /*fdc0*/  ULDC.64 UR8, c[0x0][0x640] ;  /* 0x0001900000087ab9 */ /* 0x000fe20000000a00 */
[----:B------:R-:W-:Y:S01]  /*fdd0*/  ULDC UR6, c[0x0][0x608] ;  /* 0x0001820000067ab9 */ /* 0x000fe20000000800 */
[----:B------:R-:W-:Y:S01]  /*fde0*/  IMAD.X R2, RZ, RZ, ~R2, P1 ;  /* 0x000000ffff027224 */ /* 0x000fe200008e0e02 */
[----:B------:R-:W-:-:S03]  /*fdf0*/  ISETP.NE.U32.AND P1, PT, RZ, UR8, PT ;  /* 0x00000008ff007c0c */ /* 0x000fc6000bf25070 */
[----:B------:R-:W-:Y:S01]  /*fe00*/  IMAD R4, R2, UR4, RZ ;  /* 0x0000000402047c24 */ /* 0x000fe2000f8e02ff */
[----:B------:R-:W1:Y:S01]  /*fe10*/  LDC R15, c[0x0][0x148] ;  /* 0x00005200ff0f7b82 */ /* 0x000e620000000800 */
[----:B------:R-:W-:Y:S01]  /*fe20*/  IMAD.MOV.U32 R2, RZ, RZ, R14 ;  /* 0x000000ffff027224 */ /* 0x000fe200078e000e */
[----:B------:R-:W-:-:S03]  /*fe30*/  ISETP.NE.AND.EX P1, PT, RZ, UR9, PT, P1 ;  /* 0x00000009ff007c0c */ /* 0x000fc6000bf25310 */
[----:B------:R-:W-:Y:S01]  /*fe40*/  IMAD.WIDE.U32 R2, R5, UR4, R2 ;  /* 0x0000000405027c25 */ /* 0x000fe2000f8e0002 */
[----:B------:R-:W-:-:S03]  /*fe50*/  ULDC UR4, c[0x0][0x150] ;  /* 0x0000540000047ab9 */ /* 0x000fc60000000800 */
[----:B------:R-:W-:Y:S01]  /*fe60*/  FMUL R6, R6, UR4 ;  /* 0x0000000406067c20 */ /* 0x000fe20008400000 */
[----:B------:R-:W-:Y:S01]  /*fe70*/  IMAD R5, R5, UR5, R4 ;  /* 0x0000000505057c24 */ /* 0x000fe2000f8e0204 */
[----:B------:R-:W-:Y:S01]  /*fe80*/  ULDC UR4, c[0x0][0x618] ;  /* 0x0001860000047ab9 */ /* 0x000fe20000000800 */
[----:B------:R-:W-:Y:S02]  /*fe90*/  ULDC UR5, c[0x0][0x154] ;  /* 0x0000550000057ab9 */ /* 0x000fe40000000800 */
[----:B------:R-:W-:Y:S01]  /*fea0*/  IMAD.IADD R3, R3, 0x1, R5 ;  /* 0x0000000103037824 */ /* 0x000fe200078e0205 */
[----:B------:R-:W3:Y:S04]  /*feb0*/  F2I.U32.TRUNC.NTZ R6, R6 ;  /* 0x0000000600067305 */ /* 0x000ee8000020f000 */
[----:B------:R-:W-:-:S02]  /*fec0*/  SHF.R.U64 R13, R2, UR4, R3 ;  /* 0x00000004020d7c19 */ /* 0x000fc40008001203 */
[----:B--2---:R-:W-:-:S05]  /*fed0*/  I2FP.F32.U32 R2, R10 ;  /* 0x0000000a00027245 */ /* 0x004fca0000201000 */
[----:B------:R-:W-:Y:S01]  /*fee0*/  FMUL R4, R2, UR5 ;  /* 0x0000000502047c20 */ /* 0x000fe20008400000 */
[----:B------:R-:W-:Y:S01]  /*fef0*/  SHF.R.U32.HI R2, RZ, UR4, R3 ;  /* 0x00000004ff027c19 */ /* 0x000fe20008011603 */
[----:B------:R-:W-:Y:S02]  /*ff00*/  ULDC UR4, c[0x0][0x658] ;  /* 0x0001960000047ab9 */ /* 0x000fe40000000800 */
[----:B------:R2:W4:Y:S01]  /*ff10*/  F2I.U32.TRUNC.NTZ R18, R4 ;  /* 0x0000000400127305 */ /* 0x000522000020f000 */
[----:B------:R-:W-:Y:S01]  /*ff20*/  SHF.R.U64 R16, R13, UR6, R2 ;  /* 0x000000060d107c19 */ /* 0x000fe20008001202 */
[----:B---3--:R-:W-:Y:S01]  /*ff30*/  IMAD.MOV R6, RZ, RZ, -R6 ;  /* 0x000000ffff067224 */ /* 0x008fe200078e0a06 */
[----:B------:R-:W-:-:S03]  /*ff40*/  SHF.R.U32.HI R3, RZ, UR6, R2 ;  /* 0x00000006ff037c19 */ /* 0x000fc60008011602 */
[----:B0-----:R-:W-:Y:S01]  /*ff50*/  IMAD R12, R7, R6, R12 ;  /* 0x00000006070c7224 */ /* 0x001fe200078e020c */
[--C-:B------:R-:W-:Y:S02]  /*ff60*/  SHF.R.U64 R14, R16, UR4, R3.reuse ;  /* 0x00000004100e7c19 */ /* 0x100fe40008001203 */
[----:B------:R-:W-:-:S03]  /*ff70*/  SHF.R.U32.HI R3, RZ, UR4, R3 ;  /* 0x00000004ff037c19 */ /* 0x000fc60008011603 */
[----:B------:R-:W-:Y:S01]  /*ff80*/  IMAD.MOV.U32 R2, RZ, RZ, R14 ;  /* 0x000000ffff027224 */ /* 0x000fe200078e000e */
[----:B--2-4-:R-:W-:Y:S06]  /*ff90*/  @!P1 BRA `(.L_x_314) ;  /* 0x0000000000289947 */ /* 0x014fec0003800000 */
        /* <DEDUP_REMOVED lines=10> */
.L_x_314:
[----:B------:R-:W-:Y:S01]  /*10040*/  ULDC UR4, c[0x0][0x648] ;  /* 0x0001920000047ab9 */ /* 0x000fe20000000800 */
[----:B------:R-:W-:Y:S01]  /*10050*/  IMAD.MOV R18, RZ, RZ, -R18 ;  /* 0x000000ffff127224 */ /* 0x000fe200078e0a12 */
[----:B------:R-:W-:Y:S01]  /*10060*/  SHF.R.U64 R3, R2, UR4, R3 ;  /* 0x0000000402037c19 */ /* 0x000fe20008001203 */
[----:B------:R-:W-:Y:S01]  /*10070*/  ULDC UR4, c[0x0][0x638] ;  /* 0x00018e0000047ab9 */ /* 0x000fe20000000800 */
[----:B------:R-:W-:Y:S01]  /*10080*/  LOP3.LUT R2, R16, UR20, RZ, 0xc0, !PT ;  /* 0x0000001410027c12 */ /* 0x000fe2000f8ec0ff */
[----:B-1----:R-:W-:Y:S01]  /*10090*/  @P2 IMAD R12, R15, R18, R10 ;  /* 0x000000120f0c2224 */ /* 0x002fe200078e020a */
[----:B------:R-:W-:Y:S01]  /*100a0*/  LOP3.LUT R13, R13, UR16, RZ, 0xc0, !PT ;  /* 0x000000100d0d7c12 */ /* 0x000fe2000f8ec0ff */
[----:B------:R-:W-:Y:S01]  /*100b0*/  IMAD.MOV R5, RZ, RZ, -R3 ;  /* 0x000000ffff057224 */ /* 0x000fe200078e0a03 */
[----:B------:R-:W-:Y:S01]  /*100c0*/  ULDC UR5, c[0x0][0x610] ;  /* 0x0001840000057ab9 */ /* 0x000fe20000000800 */
[----:B------:R-:W-:Y:S02]  /*100d0*/  IMAD R3, R3, UR17, R2 ;  /* 0x0000001103037c24 */ /* 0x000fe4000f8e0202 */
[----:B------:R-:W-:Y:S01]  /*100e0*/  IMAD R14, R5, UR4, R14 ;  /* 0x00000004050e7c24 */ /* 0x000fe2000f8e020e */
[----:B------:R-:W-:Y:S01]  /*100f0*/  ULDC UR4, c[0x0][0x600] ;  /* 0x0001800000047ab9 */ /* 0x000fe20000000800 */
[----:B------:R-:W-:-:S02]  /*10100*/  IMAD R3, R3, UR5, R12 ;  /* 0x0000000503037c24 */ /* 0x000fc4000f8e020c */
[----:B------:R-:W-:Y:S02]  /*10110*/  IMAD R14, R14, UR4, R13 ;  /* 0x000000040e0e7c24 */ /* 0x000fe4000f8e020d */
[----:B------:R-:W-:-:S03]  /*10120*/  IMAD.MOV.U32 R2, RZ, RZ, 0x1 ;  /* 0x00000001ff027424 */ /* 0x000fc600078e00ff */
[----:B------:R-:W-:Y:S02]  /*10130*/  SEL R4, R14, R3, !P2 ;  /* 0x000000030e047207 */ /* 0x000fe40005000000 */
[----:B------:R-:W-:-:S03]  /*10140*/  SEL R3, R3, R14, !P2 ;  /* 0x0000000e03037207 */ /* 0x000fc60005000000 */
[----:B------:R1:W-:Y:S04]  /*10150*/  STL [R1+0x90], R4 ;  /* 0x0000900401007387 */ /* 0x0003e80000100800 */
[----:B------:R1:W-:Y:S04]  /*10160*/  STL [R1+0x7c], R11 ;  /* 0x00007c0b01007387 */ /* 0x0003e80000100800 */
[----:B------:R1:W-:Y:S02]  /*10170*/  STL [R1+0x8c], R3 ;  /* 0x00008c0301007387 */ /* 0x0003e40000100800 */
.L_x_312:
[----:B------:R-:W-:Y:S05]  /*10180*/  BSYNC B1 ;  /* 0x0000000000017941 */ /* 0x000fea0003800000 */
.L_x_311:
[----:B------:R-:W-:-:S13]  /*10190*/  LOP3.LUT P1, RZ, R2, 0xff, RZ, 0xc0, !PT ;  /* 0x000000ff02ff7812 */ /* 0x000fda000782c0ff */
[----:B------:R-:W-:Y:S05]  /*101a0*/  @P1 BRA `(.L_x_315) ;  /* 0xfffffff000f81947 */ /* 0x000fea000383ffff */
[----:B------:R-:W-:Y:S05]  /*101b0*/  BSYNC B0 ;  /* 0x0000000000007941 */ /* 0x000fea0003800000 */
.L_x_303:
[----:B------:R-:W-:-:S03]  /*101c0*/  UMOV UR4, 0xffffffff ;  /* 0xffffffff00047882 */ /* 0x000fc60000000000 */
[----:B------:R-:W-:Y:S05]  /*101d0*/  BRA.DIV UR4, `(.L_x_316) ;  /* 0x0000000e04e07947 */ /* 0x000fea000b800000 */
[----:B------:R-:W-:-:S13]  /*101e0*/  ELECT P0, URZ, PT ;  /* 0x00000000003f782f */ /* 0x000fda0003800000 */
.L_x_350:
[----:B------:R-:W-:Y:S04]  /*101f0*/  BSSY B0, `(.L_x_317) ;  /* 0x00000ce000007945 */ /* 0x000fe80003800000 */
[----:B------:R-:W-:Y:S05]  /*10200*/  @!P0 BRA `(.L_x_318) ;  /* 0x0000000c00308947 */ /* 0x000fea0003800000 */
[----:B------:R-:W-:-:S04]  /*10210*/  ULOP3.LUT UR4, UR13, 0x2, URZ, 0xfc, !UPT ;  /* 0x000000020d047892 */ /* 0x000fc8000f8efc3f */
[----:B------:R-:W-:-:S06]  /*10220*/  UISETP.NE.AND UP0, UPT, UR4, 0x3, UPT ;  /* 0x000000030400788c */ /* 0x000fcc000bf05270 */
[----:B------:R-:W-:-:S13]  /*10230*/  PLOP3.LUT P0, PT, PT, PT, UP0, 0x80, 0x0 ;  /* 0x000000000000781c */ /* 0x000fda0003f0f008 */
[----:B------:R-:W-:Y:S05]  /*10240*/  @!P0 BRA `(.L_x_319) ;  /* 0x0000000000048947 */ /* 0x000fea0003800000 */
[----:B------:R-:W-:Y:S01]  /*10250*/  BPT.TRAP 0x1 ;  /* 0x000000040000795c */ /* 0x000fe20000300000 */
.L_x_319:
[----:B01----:R-:W0:Y:S01]  /*10260*/  S2R R3, SR_CgaCtaId ;  /* 0x0000000000037919 */ /* 0x003e220000008800 */
[----:B------:R-:W-:-:S04]  /*10270*/  MOV R2, 0x400 ;  /* 0x0000040000027802 */ /* 0x000fc80000000f00 */
[----:B0-----:R-:W-:Y:S02]  /*10280*/  LEA R3, R3, R2, 0x18 ;  /* 0x0000000203037211 */ /* 0x001fe400078ec0ff */
[----:B------:R-:W-:-:S03]  /*10290*/  SHF.L.U32 R2, R0, 0x1f, RZ ;  /* 0x0000001f00027819 */ /* 0x000fc600000006ff */
[----:B------:R-:W-:-:S04]  /*102a0*/  VIADD R3, R3, 0xb0 ;  /* 0x000000b003037836 */ /* 0x000fc80000000000 */
[C---:B------:R-:W-:Y:S02]  /*102b0*/  IMAD R7, R8.reuse, 0x8, R3 ;  /* 0x0000000808077824 */ /* 0x040fe400078e0203 */
[----:B------:R-:W-:Y:S02]  /*102c0*/  VIADD R8, R8, 0x1 ;  /* 0x0000000108087836 */ /* 0x000fe40000000000 */
[----:B------:R-:W0:Y:S03]  /*102d0*/  SYNCS.PHASECHK.TRANS64.TRYWAIT P0, [R7+URZ], R2 ;  /* 0x00000002070075a7 */ /* 0x000e26000800017f */
[----:B------:R-:W-:-:S04]  /*102e0*/  ISETP.NE.AND P1, PT, R8, 0x16, PT ;  /* 0x000000160800780c */ /* 0x000fc80003f25270 */
[----:B------:R-:W-:Y:S02]  /*102f0*/  SEL R5, RZ, 0x1, P1 ;  /* 0x00000001ff057807 */ /* 0x000fe40000800000 */
[----:B------:R-:W-:Y:S02]  /*10300*/  SEL R8, R8, RZ, P1 ;  /* 0x000000ff08087207 */ /* 0x000fe40000800000 */
[----:B------:R-:W-:-:S03]  /*10310*/  LOP3.LUT R5, R0, R5, RZ, 0x3c, !PT ;  /* 0x0000000500057212 */ /* 0x000fc600078e3cff */
[----:B------:R-:W-:Y:S01]  /*10320*/  IMAD R9, R8, 0x8, R3 ;  /* 0x0000000808097824 */ /* 0x000fe200078e0203 */
[----:B------:R-:W-:Y:S01]  /*10330*/  SHF.L.U32 R4, R5, 0x1f, RZ ;  /* 0x0000001f05047819 */ /* 0x000fe200000006ff */
[----:B0-----:R-:W-:Y:S06]  /*10340*/  @!P0 BRA `(.L_x_320) ;  /* 0x0000000c00a88947 */ /* 0x001fec0003800000 */
.L_x_351:
[----:B------:R-:W1:Y:S01]  /*10350*/  SYNCS.PHASECHK.TRANS64.TRYWAIT P0, [R9+URZ], R4 ;  /* 0x00000004090075a7 */ /* 0x000e62000800017f */
[----:B------:R-:W-:-:S05]  /*10360*/  VIADD R0, R8, 0x1 ;  /* 0x0000000108007836 */ /* 0x000fca0000000000 */
[----:B------:R-:W-:-:S04]  /*10370*/  ISETP.NE.AND P1, PT, R0, 0x16, PT ;  /* 0x000000160000780c */ /* 0x000fc80003f25270 */
[----:B0-----:R-:W-:Y:S02]  /*10380*/  SEL R2, RZ, 0x1, P1 ;  /* 0x00000001ff027807 */ /* 0x001fe40000800000 */
[----:B------:R-:W-:Y:S02]  /*10390*/  SEL R0, R0, RZ, P1 ;  /* 0x000000ff00007207 */ /* 0x000fe40000800000 */
[----:B------:R-:W-:-:S03]  /*103a0*/  LOP3.LUT R7, R5, R2, RZ, 0x3c, !PT ;  /* 0x0000000205077212 */ /* 0x000fc600078e3cff */
[----:B------:R-:W-:Y:S01]  /*103b0*/  IMAD R6, R0, 0x8, R3 ;  /* 0x0000000800067824 */ /* 0x000fe200078e0203 */
[----:B------:R-:W-:Y:S01]  /*103c0*/  SHF.L.U32 R5, R7, 0x1f, RZ ;  /* 0x0000001f07057819 */ /* 0x000fe200000006ff */
[----:B-1----:R-:W-:Y:S06]  /*103d0*/  @!P0 BRA `(.L_x_321) ;  /* 0x0000000c00988947 */ /* 0x002fec0003800000 */
.L_x_352:
[----:B------:R-:W1:Y:S01]  /*103e0*/  SYNCS.PHASECHK.TRANS64.TRYWAIT P0, [R6+URZ], R5 ;  /* 0x00000005060075a7 */ /* 0x000e62000800017f */
[----:B------:R-:W-:-:S05]  /*103f0*/  VIADD R0, R0, 0x1 ;  /* 0x0000000100007836 */ /* 0x000fca0000000000 */
[----:B------:R-:W-:-:S04]  /*10400*/  ISETP.NE.AND P1, PT, R0, 0x16, PT ;  /* 0x000000160000780c */ /* 0x000fc80003f25270 */
[----:B------:R-:W-:Y:S02]  /*10410*/  SEL R2, RZ, 0x1, P1 ;  /* 0x00000001ff027807 */ /* 0x000fe40000800000 */
[----:B------:R-:W-:Y:S02]  /*10420*/  SEL R0, R0, RZ, P1 ;  /* 0x000000ff00007207 */ /* 0x000fe40000800000 */
[----:B------:R-:W-:-:S03]  /*10430*/  LOP3.LUT R7, R7, R2, RZ, 0x3c, !PT ;  /* 0x0000000207077212 */ /* 0x000fc600078e3cff */
[----:B0-----:R-:W-:Y:S01]  /*10440*/  IMAD R9, R0, 0x8, R3 ;  /* 0x0000000800097824 */ /* 0x001fe200078e0203 */
[----:B------:R-:W-:Y:S01]  /*10450*/  SHF.L.U32 R4, R7, 0x1f, RZ ;  /* 0x0000001f07047819 */ /* 0x000fe200000006ff */
[----:B-1----:R-:W-:Y:S06]  /*10460*/  @!P0 BRA `(.L_x_322) ;  /* 0x0000000c00888947 */ /* 0x002fec0003800000 */
.L_x_353:
        /* <DEDUP_REMOVED lines=9> */
.L_x_354:
        /* <DEDUP_REMOVED lines=9> */
.L_x_355:
        /* <DEDUP_REMOVED lines=9> */
.L_x_356:
        /* <DEDUP_REMOVED lines=9> */
.L_x_357:
        /* <DEDUP_REMOVED lines=9> */
.L_x_358:
        /* <DEDUP_REMOVED lines=9> */
.L_x_359:
        /* <DEDUP_REMOVED lines=9> */
.L_x_360:
        /* <DEDUP_REMOVED lines=9> */
.L_x_361:
        /* <DEDUP_REMOVED lines=9> */
.L_x_362:
        /* <DEDUP_REMOVED lines=9> */
.L_x_363:
        /* <DEDUP_REMOVED lines=9> */
.L_x_364:
        /* <DEDUP_REMOVED lines=9> */
.L_x_365:
        /* <DEDUP_REMOVED lines=9> */
.L_x_366:
        /* <DEDUP_REMOVED lines=9> */
.L_x_367:
        /* <DEDUP_REMOVED lines=9> */
.L_x_368:
        /* <DEDUP_REMOVED lines=9> */
.L_x_369:
        /* <DEDUP_REMOVED lines=9> */
.L_x_370:
[----:B------:R-:W1:Y:S01]  /*10e00*/  SYNCS.PHASECHK.TRANS64.TRYWAIT P0, [R6+URZ], R5 ;  /* 0x00000005060075a7 */ /* 0x000e62000800017f */
[----:B------:R-:W-:-:S05]  /*10e10*/  VIADD R0, R0, 0x1 ;  /* 0x0000000100007836 */ /* 0x000fca0000000000 */
[----:B------:R-:W-:-:S04]  /*10e20*/  ISETP.NE.AND P1, PT, R0, 0x16, PT ;  /* 0x000000160000780c */ /* 0x000fc80003f25270 */
[----:B------:R-:W-:Y:S02]  /*10e30*/  SEL R2, RZ, 0x1, P1 ;  /* 0x00000001ff027807 */ /* 0x000fe40000800000 */
[----:B------:R-:W-:Y:S02]  /*10e40*/  SEL R0, R0, RZ, P1 ;  /* 0x000000ff00007207 */ /* 0x000fe40000800000 */
[----:B------:R-:W-:Y:S01]  /*10e50*/  LOP3.LUT R2, R7, R2, RZ, 0x3c, !PT ;  /* 0x0000000207027212 */ /* 0x000fe200078e3cff */
[----:B-1----:R-:W-:Y:S06]  /*10e60*/  @!P0 BRA `(.L_x_340) ;  /* 0x0000000800708947 */ /* 0x002fec0003800000 */
.L_x_371:
[----:B------:R-:W-:Y:S01]  /*10e70*/  IMAD R3, R0, 0x8, R3 ;  /* 0x0000000800037824 */ /* 0x000fe200078e0203 */
[----:B------:R-:W-:-:S07]  /*10e80*/  SHF.L.U32 R0, R2, 0x1f, RZ ;  /* 0x0000001f02007819 */ /* 0x000fce00000006ff */
.L_x_341:
[----:B--2---:R2:W3:Y:S02]  /*10e90*/  SYNCS.PHASECHK.TRANS64.TRYWAIT P0, [R3+URZ], R0 ;  /* 0x00000000030075a7 */ /* 0x0044e4000800017f */
[----:B---3--:R-:W-:Y:S05]  /*10ea0*/  @!P0 NANOSLEEP.SYNCS 0x989680 ;  /* 0x009896800000895d */ /* 0x008fea0003900000 */
[----:B------:R-:W3:Y:S02]  /*10eb0*/  @!P0 SYNCS.PHASECHK.TRANS64 P0, [R3+URZ], R0 ;  /* 0x00000000030085a7 */ /* 0x000ee4000800007f */
[----:B---3--:R-:W-:Y:S05]  /*10ec0*/  @!P0 BRA `(.L_x_341) ;  /* 0xfffffffc00f08947 */ /* 0x008fea000383ffff */
.L_x_318:
[----:B------:R-:W-:Y:S05]  /*10ed0*/  BSYNC B0 ;  /* 0x0000000000007941 */ /* 0x000fea0003800000 */
.L_x_317:
[----:B------:R-:W-:Y:S05]  /*10ee0*/  EXIT ;  /* 0x000000000000794d */ /* 0x000fea0003800000 */
.L_x_20:
[----:B----4-:R-:W-:-:S04]  /*10ef0*/  IMAD.U32 R3, RZ, RZ, UR17 ;  /* 0x00000011ff037e24 */ /* 0x010fc8000f8e00ff */
[----:B------:R4:W0:Y:S03]  /*10f00*/  SYNCS.PHASECHK.TRANS64.TRYWAIT P0, [R3+URZ+-0x8], R0 ;  /* 0xfffff800030075a7 */ /* 0x000826000800017f */
[----:B0-----:R-:W-:Y:S05]  /*10f10*/  @!P0 NANOSLEEP.SYNCS 0x989680 ;  /* 0x009896800000895d */ /* 0x001fea0003900000 */
[----:B------:R-:W0:Y:S02]  /*10f20*/  @!P0 SYNCS.PHASECHK.TRANS64 P0, [R3+URZ+-0x8], R0 ;  /* 0xfffff800030085a7 */ /* 0x000e24000800007f */
[----:B0-----:R-:W-:Y:S05]  /*10f30*/  @!P0 BRA `(.L_x_20) ;  /* 0xfffffffc00ec8947 */ /* 0x001fea000383ffff */
[----:B------:R-:W-:Y:S05]  /*10f40*/  BRA `(.L_x_342) ;  /* 0xffffff0800d47947 */ /* 0x000fea000383ffff */
.L_x_25:
[----:B-1----:R-:W-:-:S04]  /*10f50*/  IMAD.U32 R3, RZ, RZ, UR6 ;  /* 0x00000006ff037e24 */ /* 0x002fc8000f8e00ff */
[----:B------:R1:W2:Y:S03]  /*10f60*/  SYNCS.PHASECHK.TRANS64.TRYWAIT P0, [R3+URZ], R0 ;  /* 0x00000000030075a7 */ /* 0x0002a6000800017f */
[----:B--2---:R-:W-:Y:S05]  /*10f70*/  @!P0 NANOSLEEP.SYNCS 0x989680 ;  /* 0x009896800000895d */ /* 0x004fea0003900000 */
[----:B------:R-:W2:Y:S02]  /*10f80*/  @!P0 SYNCS.PHASECHK.TRANS64 P0, [R3+URZ], R0 ;  /* 0x00000000030085a7 */ /* 0x000ea4000800007f */
[----:B--2---:R-:W-:Y:S05]  /*10f90*/  @!P0 BRA `(.L_x_25) ;  /* 0xfffffffc00ec8947 */ /* 0x004fea000383ffff */
[----:B------:R-:W-:Y:S05]  /*10fa0*/  BRA `(.L_x_24) ;  /* 0xffffff1400407947 */ /* 0x000fea000383ffff */
.L_x_31:
[----:B-----5:R1:W-:Y:S02]  /*10fb0*/  STL [R1+0xa4], R0 ;  /* 0x0000a40001007387 */ /* 0x0203e40000100800 */
[----:B-1----:R-:W-:-:S04]  /*10fc0*/  IMAD.U32 R0, RZ, RZ, UR9 ;  /* 0x00000009ff007e24 */ /* 0x002fc8000f8e00ff */
[----:B------:R1:W3:Y:S03]  /*10fd0*/  SYNCS.PHASECHK.TRANS64.TRYWAIT P0, [R0+URZ], R229 ;  /* 0x000000e5000075a7 */ /* 0x0002e6000800017f */
[----:B---3--:R-:W-:Y:S05]  /*10fe0*/  @!P0 NANOSLEEP.SYNCS 0x989680 ;  /* 0x009896800000895d */ /* 0x008fea0003900000 */
[----:B------:R1:W3:Y:S02]  /*10ff0*/  @!P0 SYNCS.PHASECHK.TRANS64 P0, [R0+URZ], R229 ;  /* 0x000000e5000085a7 */ /* 0x0002e4000800007f */
[----:B-1----:R1:W5:Y:S02]  /*11000*/  LDL.LU R0, [R1+0xa4] ;  /* 0x0000a40001007983 */ /* 0x0023640000300800 */
[----:B-1-3--:R-:W-:Y:S05]  /*11010*/  @!P0 BRA `(.L_x_31) ;  /* 0xfffffffc00e48947 */ /* 0x00afea000383ffff */
[----:B------:R-:W-:Y:S05]  /*11020*/  BRA `(.L_x_30) ;  /* 0xffffff2400947947 */ /* 0x000fea000383ffff */
.L_x_39:
[----:B0-----:R-:W-:-:S04]  /*11030*/  IMAD.U32 R25, RZ, RZ, UR17 ;  /* 0x00000011ff197e24 */ /* 0x001fc8000f8e00ff */
[----:B------:R0:W3:Y:S03]  /*11040*/  SYNCS.PHASECHK.TRANS64.TRYWAIT P0, [R25+URZ+0x8], R24 ;  /* 0x00000818190075a7 */ /* 0x0000e6000800017f */
[----:B---3--:R-:W-:Y:S05]  /*11050*/  @!P0 NANOSLEEP.SYNCS 0x989680 ;  /* 0x009896800000895d */ /* 0x008fea0003900000 */
[----:B------:R-:W3:Y:S02]  /*11060*/  @!P0 SYNCS.PHASECHK.TRANS64 P0, [R25+URZ+0x8], R24 ;  /* 0x00000818190085a7 */ /* 0x000ee4000800007f */
[----:B---3--:R-:W-:Y:S05]  /*11070*/  @!P0 BRA `(.L_x_39) ;  /* 0xfffffffc00ec8947 */ /* 0x008fea000383ffff */
[----:B------:R-:W-:Y:S05]  /*11080*/  BRA `(.L_x_343) ;  /* 0xffffff4800987947 */ /* 0x000fea000383ffff */
.L_x_304:
[----:B------:R-:W-:Y:S01]  /*11090*/  BSSY B1, `(.L_x_344) ;  /* 0x0000006000017945 */ /* 0x000fe20003800000 */
[----:B------:R-:W-:-:S07]  /*110a0*/  IMAD.MOV.U32 R2, RZ, RZ, -0x1 ;  /* 0xffffffffff027424 */ /* 0x000fce00078e00ff */
[----:B------:R-:W-:Y:S05]  /*110b0*/  WARPSYNC.COLLECTIVE R2, `(.L_x_345) ;  /* 0x00000000020c7348 */ /* 0x000fea0003c00000 */
[----:B------:R-:W-:Y:S02]  /*110c0*/  ELECT P1, UR62, PT ;  /* 0x00000000003e782f */ /* 0x000fe40003820000 */
[----:B------:R-:W-:Y:S01]  /*110d0*/  MOV R2, UR62 ;  /* 0x0000003e00027c02 */ /* 0x000fe20008000f00 */
[----:B------:R-:W-:Y:S10]  /*110e0*/  ENDCOLLECTIVE ;  /* 0x000000000000791b */ /* 0x000ff40003800000 */
.L_x_345:
[----:B------:R-:W-:Y:S05]  /*110f0*/  BSYNC B1 ;  /* 0x0000000000017941 */ /* 0x000fea0003800000 */
.L_x_344:
[----:B------:R-:W-:Y:S05]  /*11100*/  BRA `(.L_x_346) ;  /* 0xffffffe4002c7947 */ /* 0x000fea000383ffff */
.L_x_307:
[----:B-1----:R1:W2:Y:S02]  /*11110*/  SYNCS.PHASECHK.TRANS64.TRYWAIT P1, [R11+URZ+0xb0], R4 ;  /* 0x0000b0040b0075a7 */ /* 0x0022a4000802017f */
[----:B--2---:R-:W-:Y:S05]  /*11120*/  @!P1 NANOSLEEP.SYNCS 0x989680 ;  /* 0x009896800000995d */ /* 0x004fea0003900000 */
[----:B------:R-:W2:Y:S02]  /*11130*/  @!P1 SYNCS.PHASECHK.TRANS64 P1, [R11+URZ+0xb0], R4 ;  /* 0x0000b0040b0095a7 */ /* 0x000ea4000802007f */
[----:B--2---:R-:W-:Y:S05]  /*11140*/  @!P1 BRA `(.L_x_307) ;  /* 0xfffffffc00f09947 */ /* 0x004fea000383ffff */
[----:B------:R-:W-:Y:S05]  /*11150*/  BRA `(.L_x_347) ;  /* 0xffffffe4006c7947 */ /* 0x000fea000383ffff */
.L_x_316:
[----:B------:R-:W-:Y:S01]  /*11160*/  BSSY B0, `(.L_x_348) ;  /* 0x0000006000007945 */ /* 0x000fe20003800000 */
[----:B------:R-:W-:-:S07]  /*11170*/  IMAD.MOV.U32 R2, RZ, RZ, -0x1 ;  /* 0xffffffffff027424 */ /* 0x000fce00078e00ff */
[----:B01----:R-:W-:Y:S05]  /*11180*/  WARPSYNC.COLLECTIVE R2, `(.L_x_349) ;  /* 0x00000000020c7348 */ /* 0x003fea0003c00000 */
[----:B------:R-:W-:Y:S02]  /*11190*/  ELECT P1, UR62, PT ;  /* 0x00000000003e782f */ /* 0x000fe40003820000 */
[----:B------:R-:W-:Y:S01]  /*111a0*/  MOV R2, UR62 ;  /* 0x0000003e00027c02 */ /* 0x000fe20008000f00 */
[----:B01----:R-:W-:Y:S10]  /*111b0*/  ENDCOLLECTIVE ;  /* 0x000000000000791b */ /* 0x003ff40003800000 */
.L_x_349:
[----:B------:R-:W-:Y:S05]  /*111c0*/  BSYNC B0 ;  /* 0x0000000000007941 */ /* 0x000fea0003800000 */
.L_x_348:
[----:B------:R-:W-:Y:S01]  /*111d0*/  PLOP3.LUT P0, PT, P1, PT, PT, 0x80, 0x0 ;  /* 0x000000000000781c */ /* 0x000fe20000f0f070 */
[----:B------:R-:W-:-:S12]  /*111e0*/  BRA `(.L_x_350) ;  /* 0xfffffff000007947 */ /* 0x000fd8000383ffff */
.L_x_320:
[----:B0-----:R0:W1:Y:S02]  /*111f0*/  SYNCS.PHASECHK.TRANS64.TRYWAIT P0, [R7+URZ], R2 ;  /* 0x00000002070075a7 */ /* 0x001064000800017f */
[----:B-1----:R-:W-:Y:S05]  /*11200*/  @!P0 NANOSLEEP.SYNCS 0x989680 ;  /* 0x009896800000895d */ /* 0x002fea0003900000 */
[----:B------:R-:W1:Y:S02]  /*11210*/  @!P0 SYNCS.PHASECHK.TRANS64 P0, [R7+URZ], R2 ;  /* 0x00000002070085a7 */ /* 0x000e64000800007f */
[----:B-1----:R-:W-:Y:S05]  /*11220*/  @!P0 BRA `(.L_x_320) ;  /* 0xfffffffc00f08947 */ /* 0x002fea000383ffff */
[----:B------:R-:W-:Y:S05]  /*11230*/  BRA `(.L_x_351) ;  /* 0xfffffff000447947 */ /* 0x000fea000383ffff */
.L_x_321:
[----:B0-----:R0:W1:Y:S02]  /*11240*/  SYNCS.PHASECHK.TRANS64.TRYWAIT P0, [R9+URZ], R4 ;  /* 0x00000004090075a7 */ /* 0x001064000800017f */
[----:B-1----:R-:W-:Y:S05]  /*11250*/  @!P0 NANOSLEEP.SYNCS 0x989680 ;  /* 0x009896800000895d */ /* 0x002fea0003900000 */
[----:B------:R-:W1:Y:S02]  /*11260*/  @!P0 SYNCS.PHASECHK.TRANS64 P0, [R9+URZ], R4 ;  /* 0x00000004090085a7 */ /* 0x000e64000800007f */
[----:B-1----:R-:W-:Y:S05]  /*11270*/  @!P0 BRA `(.L_x_321) ;  /* 0xfffffffc00f08947 */ /* 0x002fea000383ffff */
[----:B------:R-:W-:Y:S05]  /*11280*/  BRA `(.L_x_352) ;  /* 0xfffffff000547947 */ /* 0x000fea000383ffff */
.L_x_322:
[----:B0-----:R0:W1:Y:S02]  /*11290*/  SYNCS.PHASECHK.TRANS64.TRYWAIT P0, [R6+URZ], R5 ;  /* 0x00000005060075a7 */ /* 0x001064000800017f */
[----:B-1----:R-:W-:Y:S05]  /*112a0*/  @!P0 NANOSLEEP.SYNCS 0x989680 ;  /* 0x009896800000895d */ /* 0x002fea0003900000 */
[----:B------:R-:W1:Y:S02]  /*112b0*/  @!P0 SYNCS.PHASECHK.TRANS64 P0, [R6+URZ], R5 ;  /* 0x00000005060085a7 */ /* 0x000e64000800007f */
[----:B-1----:R-:W-:Y:S05]  /*112c0*/  @!P0 BRA `(.L_x_322) ;  /* 0xfffffffc00f08947 */ /* 0x002fea000383ffff */
[----:B------:R-:W-:Y:S05]  /*112d0*/  BRA `(.L_x_353) ;  /* 0xfffffff000647947 */ /* 0x000fea000383ffff */
.L_x_323:
[----:B0-----:R0:W1:Y:S02]  /*112e0*/  SYNCS.PHASECHK.TRANS64.TRYWAIT P0, [R9+URZ], R4 ;  /* 0x00000004090075a7 */ /* 0x001064000800017f */
[----:B-1----:R-:W-:Y:S05]  /*112f0*/  @!P0 NANOSLEEP.SYNCS 0x989680 ;  /* 0x009896800000895d */ /* 0x002fea0003900000 */
[----:B------:R-:W1:Y:S02]  /*11300*/  @!P0 SYNCS.PHASECHK.TRANS64 P0, [R9+URZ], R4 ;  /* 0x00000004090085a7 */ /* 0x000e64000800007f */
[----:B-1----:R-:W-:Y:S05]  /*11310*/  @!P0 BRA `(.L_x_323) ;  /* 0xfffffffc00f08947 */ /* 0x002fea000383ffff */
[----:B------:R-:W-:Y:S05]  /*11320*/  BRA `(.L_x_354) ;  /* 0xfffffff000747947 */ /* 0x000fea000383ffff */
.L_x_324:
[----:B0-----:R0:W1:Y:S02]  /*11330*/  SYNCS.PHASECHK.TRANS64.TRYWAIT P0, [R6+URZ], R5 ;  /* 0x00000005060075a7 */ /* 0x001064000800017f */
[----:B-1----:R-:W-:Y:S05]  /*11340*/  @!P0 NANOSLEEP.SYNCS 0x989680 ;  /* 0x009896800000895d */ /* 0x002fea0003900000 */
[----:B------:R-:W1:Y:S02]  /*11350*/  @!P0 SYNCS.PHASECHK.TRANS64 P0, [R6+URZ], R5 ;  /* 0x00000005060085a7 */ /* 0x000e64000800007f */
[----:B-1----:R-:W-:Y:S05]  /*11360*/  @!P0 BRA `(.L_x_324) ;  /* 0xfffffffc00f08947 */ /* 0x002fea000383ffff */
[----:B------:R-:W-:Y:S05]  /*11370*/  BRA `(.L_x_355) ;  /* 0xfffffff000847947 */ /* 0x000fea000383ffff */
.L_x_325:
[----:B0-----:R0:W1:Y:S02]  /*11380*/  SYNCS.PHASECHK.TRANS64.TRYWAIT P0, [R9+URZ], R4 ;  /* 0x00000004090075a7 */ /* 0x001064000800017f */
[----:B-1----:R-:W-:Y:S05]  /*11390*/  @!P0 NANOSLEEP.SYNCS 0x989680 ;  /* 0x009896800000895d */ /* 0x002fea0003900000 */
[----:B------:R-:W1:Y:S02]  /*113a0*/  @!P0 SYNCS.PHASECHK.TRANS64 P0, [R9+URZ], R4 ;  /* 0x00000004090085a7 */ /* 0x000e64000800007f */
[----:B-1----:R-:W-:Y:S05]  /*113b0*/  @!P0 BRA `(.L_x_325) ;  /* 0xfffffffc00f08947 */ /* 0x002fea000383ffff */
[----:B------:R-:W-:Y:S05]  /*113c0*/  BRA `(.L_x_356) ;  /* 0xfffffff000947947 */ /* 0x000fea000383ffff */
.L_x_326:
[----:B0-----:R0:W1:Y:S02]  /*113d0*/  SYNCS.PHASECHK.TRANS64.TRYWAIT P0, [R6+URZ], R5 ;  /* 0x00000005060075a7 */ /* 0x001064000800017f */
[----:B-1----:R-:W-:Y:S05]  /*113e0*/  @!P0 NANOSLEEP.SYNCS 0x989680 ;  /* 0x009896800000895d */ /* 0x002fea0003900000 */
[----:B------:R-:W1:Y:S02]  /*113f0*/  @!P0 SYNCS.PHASECHK.TRANS64 P0, [R6+URZ], R5 ;  /* 0x00000005060085a7 */ /* 0x000e64000800007f */
[----:B-1----:R-:W-:Y:S05]  /*11400*/  @!P0 BRA `(.L_x_326) ;  /* 0xfffffffc00f08947 */ /* 0x002fea000383ffff */
[----:B------:R-:W-:Y:S05]  /*11410*/  BRA `(.L_x_357) ;  /* 0xfffffff000a47947 */ /* 0x000fea000383ffff */
.L_x_327:
[----:B0-----:R0:W1:Y:S02]  /*11420*/  SYNCS.PHASECHK.TRANS64.TRYWAIT P0, [R9+URZ], R4 ;  /* 0x00000004090075a7 */ /* 0x001064000800017f */
[----:B-1----:R-:W-:Y:S05]  /*11430*/  @!P0 NANOSLEEP.SYNCS 0x989680 ;  /* 0x009896800000895d */ /* 0x002fea0003900000 */
[----:B------:R-:W1:Y:S02]  /*11440*/  @!P0 SYNCS.PHASECHK.TRANS64 P0, [R9+URZ], R4 ;  /* 0x00000004090085a7 */ /* 0x000e64000800007f */
[----:B-1----:R-:W-:Y:S05]  /*11450*/  @!P0 BRA `(.L_x_327) ;  /* 0xfffffffc00f08947 */ /* 0x002fea000383ffff */
[----:B------:R-:W-:Y:S05]  /*11460*/  BRA `(.L_x_358) ;  /* 0xfffffff000b47947 */ /* 0x000fea000383ffff */
.L_x_328:
[----:B0-----:R0:W1:Y:S02]  /*11470*/  SYNCS.PHASECHK.TRANS64.TRYWAIT P0, [R6+URZ], R5 ;  /* 0x00000005060075a7 */ /* 0x001064000800017f */
[----:B-1----:R-:W-:Y:S05]  /*11480*/  @!P0 NANOSLEEP.SYNCS 0x989680 ;  /* 0x009896800000895d */ /* 0x002fea0003900000 */
[----:B------:R-:W1:Y:S02]  /*11490*/  @!P0 SYNCS.PHASECHK.TRANS64 P0, [R6+URZ], R5 ;  /* 0x00000005060085a7 */ /* 0x000e64000800007f */
[----:B-1----:R-:W-:Y:S05]  /*114a0*/  @!P0 BRA `(.L_x_328) ;  /* 0xfffffffc00f08947 */ /* 0x002fea000383ffff */
[----:B------:R-:W-:Y:S05]  /*114b0*/  BRA `(.L_x_359) ;  /* 0xfffffff000c47947 */ /* 0x000fea000383ffff */
.L_x_329:
[----:B0-----:R0:W1:Y:S02]  /*114c0*/  SYNCS.PHASECHK.TRANS64.TRYWAIT P0, [R9+URZ], R4 ;  /* 0x00000004090075a7 */ /* 0x001064000800017f */
[----:B-1----:R-:W-:Y:S05]  /*114d0*/  @!P0 NANOSLEEP.SYNCS 0x989680 ;  /* 0x009896800000895d */ /* 0x002fea0003900000 */
[----:B------:R-:W1:Y:S02]  /*114e0*/  @!P0 SYNCS.PHASECHK.TRANS64 P0, [R9+URZ], R4 ;  /* 0x00000004090085a7 */ /* 0x000e64000800007f */
[----:B-1----:R-:W-:Y:S05]  /*114f0*/  @!P0 BRA `(.L_x_329) ;  /* 0xfffffffc00f08947 */ /* 0x002fea000383ffff */
[----:B------:R-:W-:Y:S05]  /*11500*/  BRA `(.L_x_360) ;  /* 0xfffffff000d47947 */ /* 0x000fea000383ffff */
.L_x_330:
[----:B0-----:R0:W1:Y:S02]  /*11510*/  SYNCS.PHASECHK.TRANS64.TRYWAIT P0, [R6+URZ], R5 ;  /* 0x00000005060075a7 */ /* 0x001064000800017f */
[----:B-1----:R-:W-:Y:S05]  /*11520*/  @!P0 NANOSLEEP.SYNCS 0x989680 ;  /* 0x009896800000895d */ /* 0x002fea0003900000 */
[----:B------:R-:W1:Y:S02]  /*11530*/  @!P0 SYNCS.PHASECHK.TRANS64 P0, [R6+URZ], R5 ;  /* 0x00000005060085a7 */ /* 0x000e64000800007f */
[----:B-1----:R-:W-:Y:S05]  /*11540*/  @!P0 BRA `(.L_x_330) ;  /* 0xfffffffc00f08947 */ /* 0x002fea000383ffff */
[----:B------:R-:W-:Y:S05]  /*11550*/  BRA `(.L_x_361) ;  /* 0xfffffff000e47947 */ /* 0x000fea000383ffff */
.L_x_331:
[----:B0-----:R0:W1:Y:S02]  /*11560*/  SYNCS.PHASECHK.TRANS64.TRYWAIT P0, [R9+URZ], R4 ;  /* 0x00000004090075a7 */ /* 0x001064000800017f */
[----:B-1----:R-:W-:Y:S05]  /*11570*/  @!P0 NANOSLEEP.SYNCS 0x989680 ;  /* 0x009896800000895d */ /* 0x002fea0003900000 */
[----:B------:R-:W1:Y:S02]  /*11580*/  @!P0 SYNCS.PHASECHK.TRANS64 P0, [R9+URZ], R4 ;  /* 0x00000004090085a7 */ /* 0x000e64000800007f */
[----:B-1----:R-:W-:Y:S05]  /*11590*/  @!P0 BRA `(.L_x_331) ;  /* 0xfffffffc00f08947 */ /* 0x002fea000383ffff */
[----:B------:R-:W-:Y:S05]  /*115a0*/  BRA `(.L_x_362) ;  /* 0xfffffff000f47947 */ /* 0x000fea000383ffff */
.L_x_332:
[----:B0-----:R0:W1:Y:S02]  /*115b0*/  SYNCS.PHASECHK.TRANS64.TRYWAIT P0, [R6+URZ], R5 ;  /* 0x00000005060075a7 */ /* 0x001064000800017f */
[----:B-1----:R-:W-:Y:S05]  /*115c0*/  @!P0 NANOSLEEP.SYNCS 0x989680 ;  /* 0x009896800000895d */ /* 0x002fea0003900000 */
[----:B------:R-:W1:Y:S02]  /*115d0*/  @!P0 SYNCS.PHASECHK.TRANS64 P0, [R6+URZ], R5 ;  /* 0x00000005060085a7 */ /* 0x000e64000800007f */
[----:B-1----:R-:W-:Y:S05]  /*115e0*/  @!P0 BRA `(.L_x_332) ;  /* 0xfffffffc00f08947 */ /* 0x002fea000383ffff */
[----:B------:R-:W-:Y:S05]  /*115f0*/  BRA `(.L_x_363) ;  /* 0xfffffff400047947 */ /* 0x000fea000383ffff */
.L_x_333:
[----:B0-----:R0:W1:Y:S02]  /*11600*/  SYNCS.PHASECHK.TRANS64.TRYWAIT P0, [R9+URZ], R4 ;  /* 0x00000004090075a7 */ /* 0x001064000800017f */
[----:B-1----:R-:W-:Y:S05]  /*11610*/  @!P0 NANOSLEEP.SYNCS 0x989680 ;  /* 0x009896800000895d */ /* 0x002fea0003900000 */
[----:B------:R-:W1:Y:S02]  /*11620*/  @!P0 SYNCS.PHASECHK.TRANS64 P0, [R9+URZ], R4 ;  /* 0x00000004090085a7 */ /* 0x000e64000800007f */
[----:B-1----:R-:W-:Y:S05]  /*11630*/  @!P0 BRA `(.L_x_333) ;  /* 0xfffffffc00f08947 */ /* 0x002fea000383ffff */
[----:B------:R-:W-:Y:S05]  /*11640*/  BRA `(.L_x_364) ;  /* 0xfffffff400147947 */ /* 0x000fea000383ffff */
.L_x_334:
[----:B0-----:R0:W1:Y:S02]  /*11650*/  SYNCS.PHASECHK.TRANS64.TRYWAIT P0, [R6+URZ], R5 ;  /* 0x00000005060075a7 */ /* 0x001064000800017f */
[----:B-1----:R-:W-:Y:S05]  /*11660*/  @!P0 NANOSLEEP.SYNCS 0x989680 ;  /* 0x009896800000895d */ /* 0x002fea0003900000 */
[----:B------:R-:W1:Y:S02]  /*11670*/  @!P0 SYNCS.PHASECHK.TRANS64 P0, [R6+URZ], R5 ;  /* 0x00000005060085a7 */ /* 0x000e64000800007f */
[----:B-1----:R-:W-:Y:S05]  /*11680*/  @!P0 BRA `(.L_x_334) ;  /* 0xfffffffc00f08947 */ /* 0x002fea000383ffff */
[----:B------:R-:W-:Y:S05]  /*11690*/  BRA `(.L_x_365) ;  /* 0xfffffff400247947 */ /* 0x000fea000383ffff */
.L_x_335:
[----:B0-----:R0:W1:Y:S02]  /*116a0*/  SYNCS.PHASECHK.TRANS64.TRYWAIT P0, [R9+URZ], R4 ;  /* 0x00000004090075a7 */ /* 0x001064000800017f */
[----:B-1----:R-:W-:Y:S05]  /*116b0*/  @!P0 NANOSLEEP.SYNCS 0x989680 ;  /* 0x009896800000895d */ /* 0x002fea0003900000 */
[----:B------:R-:W1:Y:S02]  /*116c0*/  @!P0 SYNCS.PHASECHK.TRANS64 P0, [R9+URZ], R4 ;  /* 0x00000004090085a7 */ /* 0x000e64000800007f */
[----:B-1----:R-:W-:Y:S05]  /*116d0*/  @!P0 BRA `(.L_x_335) ;  /* 0xfffffffc00f08947 */ /* 0x002fea000383ffff */
[----:B------:R-:W-:Y:S05]  /*116e0*/  BRA `(.L_x_366) ;  /* 0xfffffff400347947 */ /* 0x000fea000383ffff */
.L_x_336:
[----:B0-----:R0:W1:Y:S02]  /*116f0*/  SYNCS.PHASECHK.TRANS64.TRYWAIT P0, [R6+URZ], R5 ;  /* 0x00000005060075a7 */ /* 0x001064000800017f */
[----:B-1----:R-:W-:Y:S05]  /*11700*/  @!P0 NANOSLEEP.SYNCS 0x989680 ;  /* 0x009896800000895d */ /* 0x002fea0003900000 */
[----:B------:R-:W1:Y:S02]  /*11710*/  @!P0 SYNCS.PHASECHK.TRANS64 P0, [R6+URZ], R5 ;  /* 0x00000005060085a7 */ /* 0x000e64000800007f */
[----:B-1----:R-:W-:Y:S05]  /*11720*/  @!P0 BRA `(.L_x_336) ;  /* 0xfffffffc00f08947 */ /* 0x002fea000383ffff */
[----:B------:R-:W-:Y:S05]  /*11730*/  BRA `(.L_x_367) ;  /* 0xfffffff400447947 */ /* 0x000fea000383ffff */
.L_x_337:
[----:B0-----:R0:W1:Y:S02]  /*11740*/  SYNCS.PHASECHK.TRANS64.TRYWAIT P0, [R9+URZ], R4 ;  /* 0x00000004090075a7 */ /* 0x001064000800017f */
[----:B-1----:R-:W-:Y:S05]  /*11750*/  @!P0 NANOSLEEP.SYNCS 0x989680 ;  /* 0x009896800000895d */ /* 0x002fea0003900000 */
[----:B------:R-:W1:Y:S02]  /*11760*/  @!P0 SYNCS.PHASECHK.TRANS64 P0, [R9+URZ], R4 ;  /* 0x00000004090085a7 */ /* 0x000e64000800007f */
[----:B-1----:R-:W-:Y:S05]  /*11770*/  @!P0 BRA `(.L_x_337) ;  /* 0xfffffffc00f08947 */ /* 0x002fea000383ffff */
[----:B------:R-:W-:Y:S05]  /*11780*/  BRA `(.L_x_368) ;  /* 0xfffffff400547947 */ /* 0x000fea000383ffff */
.L_x_338:
[----:B0-----:R0:W1:Y:S02]  /*11790*/  SYNCS.PHASECHK.TRANS64.TRYWAIT P0, [R6+URZ], R5 ;  /* 0x00000005060075a7 */ /* 0x001064000800017f */
[----:B-1----:R-:W-:Y:S05]  /*117a0*/  @!P0 NANOSLEEP.SYNCS 0x989680 ;  /* 0x009896800000895d */ /* 0x002fea0003900000 */
[----:B------:R-:W1:Y:S02]  /*117b0*/  @!P0 SYNCS.PHASECHK.TRANS64 P0, [R6+URZ], R5 ;  /* 0x00000005060085a7 */ /* 0x000e64000800007f */
[----:B-1----:R-:W-:Y:S05]  /*117c0*/  @!P0 BRA `(.L_x_338) ;  /* 0xfffffffc00f08947 */ /* 0x002fea000383ffff */
[----:B------:R-:W-:Y:S05]  /*117d0*/  BRA `(.L_x_369) ;  /* 0xfffffff400647947 */ /* 0x000fea000383ffff */
.L_x_339:
[----:B0-----:R0:W1:Y:S02]  /*117e0*/  SYNCS.PHASECHK.TRANS64.TRYWAIT P0, [R9+URZ], R4 ;  /* 0x00000004090075a7 */ /* 0x001064000800017f */
[----:B-1----:R-:W-:Y:S05]  /*117f0*/  @!P0 NANOSLEEP.SYNCS 0x989680 ;  /* 0x009896800000895d */ /* 0x002fea0003900000 */
[----:B------:R-:W1:Y:S02]  /*11800*/  @!P0 SYNCS.PHASECHK.TRANS64 P0, [R9+URZ], R4 ;  /* 0x00000004090085a7 */ /* 0x000e64000800007f */
[----:B-1----:R-:W-:Y:S05]  /*11810*/  @!P0 BRA `(.L_x_339) ;  /* 0xfffffffc00f08947 */ /* 0x002fea000383ffff */
[----:B------:R-:W-:Y:S05]  /*11820*/  BRA `(.L_x_370) ;  /* 0xfffffff400747947 */ /* 0x000fea000383ffff */
.L_x_340:
[----:B-1----:R1:W2:Y:S02]  /*11830*/  SYNCS.PHASECHK.TRANS64.TRYWAIT P0, [R6+URZ], R5 ;  /* 0x00000005060075a7 */ /* 0x0022a4000800017f */
[----:B--2---:R-:W-:Y:S05]  /*11840*/  @!P0 NANOSLEEP.SYNCS 0x989680 ;  /* 0x009896800000895d */ /* 0x004fea0003900000 */
[----:B------:R-:W2:Y:S02]  /*11850*/  @!P0 SYNCS.PHASECHK.TRANS64 P0, [R6+URZ], R5 ;  /* 0x00000005060085a7 */ /* 0x000ea4000800007f */
[----:B--2---:R-:W-:Y:S05]  /*11860*/  @!P0 BRA `(.L_x_340) ;  /* 0xfffffffc00f08947 */ /* 0x004fea000383ffff */
[----:B------:R-:W-:Y:S05]  /*11870*/  BRA `(.L_x_371) ;  /* 0xfffffff4007c7947 */ /* 0x000fea000383ffff */
.L_x_372:
[----:B------:R-:W-:-:S00]  /*11880*/  BRA `(.L_x_372) ;  /* 0xfffffffc00fc7947 */ /* 0x000fc0000383ffff */
[----:B------:R-:W-:-:S00]  /*11890*/  NOP ;  /* 0x0000000000007918 */ /* 0x000fc00000000000 */
        /* <DEDUP_REMOVED lines=14> */
.L_x_373:


//--------------------- .nv.shared._ZN7cutlass13device_kernelINS_4gemm6kernel13GemmUniversalIN4cute5tupleIJiiiiEEENS1_10collective13CollectiveMmaINS1_37MainloopSm90TmaGmmaWarpSpecializedFP8ILi22ENS5_IJNS4_1CILi2EEESB_NSA_ILi1EEEEEENS1_32KernelTmaWarpSpecializedPingpongEEENS5_IJNSA_ILi64EEENSA_ILi256EEENSA_ILi32EEEEEENS_12float_e4m3_tENS5_IJlSC_lEEESK_SL_NS4_8TiledMMAINS4_8MMA_AtomIJNS4_4SM904GMMA31MMA_64x256x32_F32E4M3E4M3_SS_TNILNSP_7ScaleInE1ELSR_1EEEEEENS4_6LayoutINS5_IJSC_SC_SC_EEENS5_IJNSA_ILi0EEESW_SW_EEEEENS5_IJNS4_10UnderscoreESZ_SZ_EEEEENS4_23SM90_TMA_LOAD_MULTICASTENS4_14ComposedLayoutINS4_7SwizzleILi1ELi4ELi3EEENS4_18smem_ptr_flag_bitsILi8EEENSU_INS5_IJNSA_ILi8EEESI_EEENS5_IJSI_SC_EEEEEEEvNS4_8identityES12_S1C_vS1D_EENS_8epilogue10collective6detail29Sm90TmaWarpSpecializedAdapterINS1G_15DefaultEpilogueISK_SL_SL_NS1F_6thread17LinearCombinationISK_Li1EffLNS1K_9ScaleType4KindE0ELNS_15FloatRoundStyleE2ESK_EENS1_15EpilogueDefaultEEEEEvvEEEEvNT_6ParamsE --------------------------
	.section	.nv.shared._ZN7cutlass13device_kernelINS_4gemm6kernel13GemmUniversalIN4cute5tupleIJiiiiEEENS1_10collective13CollectiveMmaINS1_37MainloopSm90TmaGmmaWarpSpecializedFP8ILi22ENS5_IJNS4_1CILi2EEESB_NSA_ILi1EEEEEENS1_32KernelTmaWarpSpecializedPingpongEEENS5_IJNSA_ILi64EEENSA_ILi256EEENSA_ILi32EEEEEENS_12float_e4m3_tENS5_IJlSC_lEEESK_SL_NS4_8TiledMMAINS4_8MMA_AtomIJNS4_4SM904GMMA31MMA_64x256x32_F32E4M3E4M3_SS_TNILNSP_7ScaleInE1ELSR_1EEEEEENS4_6LayoutINS5_IJSC_SC_SC_EEENS5_IJNSA_ILi0EEESW_SW_EEEEENS5_IJNS4_10UnderscoreESZ_SZ_EEEEENS4_23SM90_TMA_LOAD_MULTICASTENS4_14ComposedLayoutINS4_7SwizzleILi1ELi4ELi3EEENS4_18smem_ptr_flag_bitsILi8EEENSU_INS5_IJNSA_ILi8EEESI_EEENS5_IJSI_SC_EEEEEEEvNS4_8identityES12_S1C_vS1D_EENS_8epilogue10collective6detail29Sm90TmaWarpSpecializedAdapterINS1G_15DefaultEpilogueISK_SL_SL_NS1F_6thread17LinearCombinationISK_Li1EffLNS1K_9ScaleType4KindE0ELNS_15FloatRoundStyleE2ESK_EENS1_15EpilogueDefaultEEEEEvvEEEEvNT_6ParamsE,"aw",@nobits
	.sectionflags	@""
	.align	16
	.zero		1024


//--------------------- .nv.shared.reserved.0     --------------------------
	.section	.nv.shared.reserved.0,"aw",@nobits
	.weak		__nv_reservedSMEM_offset_0_alias
	.size		__nv_reservedSMEM_offset_0_alias, 0, 0
	.other		__nv_reservedSMEM_offset_0_alias,@"STO_CUDA_RESERVED_SHARED STV_DEFAULT"
__nv_reservedSMEM_offset_0_alias:
	.zero		0


//--------------------- .nv.global                --------------------------
	.section	.nv.global,"aw",@nobits
.nv.global:
	.type		_ZN40_INTERNAL_5f130375_4_k_cu_7984d456_287694cute1_E,@object
	.size		_ZN40_INTERNAL_5f130375_4_k_cu_7984d456_287694cute1_E,(_ZN40_INTERNAL_5f130375_4_k_cu_7984d456_287694cuda3std3__45__cpo6cbeginE - _ZN40_INTERNAL_5f130375_4_k_cu_7984d456_287694cute1_E)
_ZN40_INTERNAL_5f130375_4_k_cu_7984d456_287694cute1_E:
	.zero		1
	.type		_ZN40_INTERNAL_5f130375_4_k_cu_7984d456_287694cuda3std3__45__cpo6cbeginE,@object
	.size		_ZN40_INTERNAL_5f130375_4_k_cu_7984d456_287694cuda3std3__45__cpo6cbeginE,(_ZN40_INTERNAL_5f130375_4_k_cu_7984d456_287694cuda3std3__48in_placeE - _ZN40_INTERNAL_5f130375_4_k_cu_7984d456_287694cuda3std3__45__cpo6cbeginE)
_ZN40_INTERNAL_5f130375_4_k_cu_7984d456_287694cuda3std3__45__cpo6cbeginE:
	.zero		1
	.type		_ZN40_INTERNAL_5f130375_4_k_cu_7984d456_287694cuda3std3__48in_placeE,@object
	.size		_ZN40_INTERNAL_5f130375_4_k_cu_7984d456_287694cuda3std3__48in_placeE,(_ZN40_INTERNAL_5f130375_4_k_cu_7984d456_287694cuda3std6ranges3__45__cpo9iter_moveE - _ZN40_INTERNAL_5f130375_4_k_cu_7984d456_287694cuda3std3__48in_placeE)
_ZN40_INTERNAL_5f130375_4_k_cu_7984d456_287694cuda3std3__48in_placeE:
	.zero		1
	.type		_ZN40_INTERNAL_5f130375_4_k_cu_7984d456_287694cuda3std6ranges3__45__cpo9iter_moveE,@object
	.size		_ZN40_INTERNAL_5f130375_4_k_cu_7984d456_287694cuda3std6ranges3__45__cpo9iter_moveE,(_ZN40_INTERNAL_5f130375_4_k_cu_7984d456_287694cuda3std3__45__cpo5beginE - _ZN40_INTERNAL_5f130375_4_k_cu_7984d456_287694cuda3std6ranges3__45__cpo9iter_moveE)
_ZN40_INTERNAL_5f130375_4_k_cu_7984d456_287694cuda3std6ranges3__45__cpo9iter_moveE:
	.zero		1
	.type		_ZN40_INTERNAL_5f130375_4_k_cu_7984d456_287694cuda3std3__45__cpo5beginE,@object
	.size		_ZN40_INTERNAL_5f130375_4_k_cu_7984d456_287694cuda3std3__45__cpo5beginE,(_ZN40_INTERNAL_5f130375_4_k_cu_7984d456_287694cuda3std3__442_GLOBAL__N__5f130375_4_k_cu_7984d456_287696ignoreE - _ZN40_INTERNAL_5f130375_4_k_cu_7984d456_287694cuda3std3__45__cpo5beginE)
_ZN40_INTERNAL_5f130375_4_k_cu_7984d456_287694cuda3std3__45__cpo5beginE:
	.zero		1
	.type		_ZN40_INTERNAL_5f130375_4_k_cu_7984d456_287694cuda3std3__442_GLOBAL__N__5f130375_4_k_cu_7984d456_287696ignoreE,@object
	.size		_ZN40_INTERNAL_5f130375_4_k_cu_7984d456_287694cuda3std3__442_GLOBAL__N__5f130375_4_k_cu_7984d456_287696ignoreE,(_ZN40_INTERNAL_5f130375_4_k_cu_7984d456_287694cute7productE - _ZN40_INTERNAL_5f130375_4_k_cu_7984d456_287694cuda3std3__442_GLOBAL__N__5f130375_4_k_cu_7984d456_287696ignoreE)
_ZN40_INTERNAL_5f130375_4_k_cu_7984d456_287694cuda3std3__442_GLOBAL__N__5f130375_4_k_cu_7984d456_287696ignoreE:
	.zero		1
	.type		_ZN40_INTERNAL_5f130375_4_k_cu_7984d456_287694cute7productE,@object
	.size		_ZN40_INTERNAL_5f130375_4_k_cu_7984d456_287694cute7productE,(_ZN40_INTERNAL_5f130375_4_k_cu_7984d456_287694cuda3std3__45__cpo3endE - _ZN40_INTERNAL_5f130375_4_k_cu_7984d456_287694cute7productE)
_ZN40_INTERNAL_5f130375_4_k_cu_7984d456_287694cute7productE:
	.zero		1
	.type		_ZN40_INTERNAL_5f130375_4_k_cu_7984d456_287694cuda3std3__45__cpo3endE,@object
	.size		_ZN40_INTERNAL_5f130375_4_k_cu_7984d456_287694cuda3std3__45__cpo3endE,(_ZN40_INTERNAL_5f130375_4_k_cu_7984d456_287694cuda3std3__419piecewise_constructE - _ZN40_INTERNAL_5f130375_4_k_cu_7984d456_287694cuda3std3__45__cpo3endE)
_ZN40_INTERNAL_5f130375_4_k_cu_7984d456_287694cuda3std3__45__cpo3endE:
	.zero		1
	.type		_ZN40_INTERNAL_5f130375_4_k_cu_7984d456_287694cuda3std3__419piecewise_constructE,@object
	.size		_ZN40_INTERNAL_5f130375_4_k_cu_7984d456_287694cuda3std3__419piecewise_constructE,(_ZN40_INTERNAL_5f130375_4_k_cu_7984d456_287694cuda3std3__45__cpo4cendE - _ZN40_INTERNAL_5f130375_4_k_cu_7984d456_287694cuda3std3__419piecewise_constructE)
_ZN40_INTERNAL_5f130375_4_k_cu_7984d456_287694cuda3std3__419piecewise_constructE:
	.zero		1
	.type		_ZN40_INTERNAL_5f130375_4_k_cu_7984d456_287694cuda3std3__45__cpo4cendE,@object
	.size		_ZN40_INTERNAL_5f130375_4_k_cu_7984d456_287694cuda3std3__45__cpo4cendE,(_ZN40_INTERNAL_5f130375_4_k_cu_7984d456_287694cuda3std6ranges3__45__cpo4swapE - _ZN40_INTERNAL_5f130375_4_k_cu_7984d456_287694cuda3std3__45__cpo4cendE)
_ZN40_INTERNAL_5f130375_4_k_cu_7984d456_287694cuda3std3__45__cpo4cendE:
	.zero		1
	.type		_ZN40_INTERNAL_5f130375_4_k_cu_7984d456_287694cuda3std6ranges3__45__cpo4swapE,@object
	.size		_ZN40_INTERNAL_5f130375_4_k_cu_7984d456_287694cuda3std6ranges3__45__cpo4swapE,(.L_7 - _ZN40_INTERNAL_5f130375_4_k_cu_7984d456_287694cuda3std6ranges3__45__cpo4swapE)
_ZN40_INTERNAL_5f130375_4_k_cu_7984d456_287694cuda3std6ranges3__45__cpo4swapE:
	.zero		1
.L_7:


//--------------------- .nv.constant0._ZN7cutlass13device_kernelINS_4gemm6kernel13GemmUniversalIN4cute5tupleIJiiiiEEENS1_10collective13CollectiveMmaINS1_37MainloopSm90TmaGmmaWarpSpecializedFP8ILi22ENS5_IJNS4_1CILi2EEESB_NSA_ILi1EEEEEENS1_32KernelTmaWarpSpecializedPingpongEEENS5_IJNSA_ILi64EEENSA_ILi256EEENSA_ILi32EEEEEENS_12float_e4m3_tENS5_IJlSC_lEEESK_SL_NS4_8TiledMMAINS4_8MMA_AtomIJNS4_4SM904GMMA31MMA_64x256x32_F32E4M3E4M3_SS_TNILNSP_7ScaleInE1ELSR_1EEEEEENS4_6LayoutINS5_IJSC_SC_SC_EEENS5_IJNSA_ILi0EEESW_SW_EEEEENS5_IJNS4_10UnderscoreESZ_SZ_EEEEENS4_23SM90_TMA_LOAD_MULTICASTENS4_14ComposedLayoutINS4_7SwizzleILi1ELi4ELi3EEENS4_18smem_ptr_flag_bitsILi8EEENSU_INS5_IJNSA_ILi8EEESI_EEENS5_IJSI_SC_EEEEEEEvNS4_8identityES12_S1C_vS1D_EENS_8epilogue10collective6detail29Sm90TmaWarpSpecializedAdapterINS1G_15DefaultEpilogueISK_SL_SL_NS1F_6thread17LinearCombinationISK_Li1EffLNS1K_9ScaleType4KindE0ELNS_15FloatRoundStyleE2ESK_EENS1_15EpilogueDefaultEEEEEvvEEEEvNT_6ParamsE --------------------------
	.section	.nv.constant0._ZN7cutlass13device_kernelINS_4gemm6kernel13GemmUniversalIN4cute5tupleIJiiiiEEENS1_10collective13CollectiveMmaINS1_37MainloopSm90TmaGmmaWarpSpecializedFP8ILi22ENS5_IJNS4_1CILi2EEESB_NSA_ILi1EEEEEENS1_32KernelTmaWarpSpecializedPingpongEEENS5_IJNSA_ILi64EEENSA_ILi256EEENSA_ILi32EEEEEENS_12float_e4m3_tENS5_IJlSC_lEEESK_SL_NS4_8TiledMMAINS4_8MMA_AtomIJNS4_4SM904GMMA31MMA_64x256x32_F32E4M3E4M3_SS_TNILNSP_7ScaleInE1ELSR_1EEEEEENS4_6LayoutINS5_IJSC_SC_SC_EEENS5_IJNSA_ILi0EEESW_SW_EEEEENS5_IJNS4_10UnderscoreESZ_SZ_EEEEENS4_23SM90_TMA_LOAD_MULTICASTENS4_14ComposedLayoutINS4_7SwizzleILi1ELi4ELi3EEENS4_18smem_ptr_flag_bitsILi8EEENSU_INS5_IJNSA_ILi8EEESI_EEENS5_IJSI_SC_EEEEEEEvNS4_8identityES12_S1C_vS1D_EENS_8epilogue10collective6detail29Sm90TmaWarpSpecializedAdapterINS1G_15DefaultEpilogueISK_SL_SL_NS1F_6thread17LinearCombinationISK_Li1EffLNS1K_9ScaleType4KindE0ELNS_15FloatRoundStyleE2ESK_EENS1_15EpilogueDefaultEEEEEvvEEEEvNT_6ParamsE,"a",@progbits
	.sectionflags	@""
	.align	4
.nv.constant0._ZN7cutlass13device_kernelINS_4gemm6kernel13GemmUniversalIN4cute5tupleIJiiiiEEENS1_10collective13CollectiveMmaINS1_37MainloopSm90TmaGmmaWarpSpecializedFP8ILi22ENS5_IJNS4_1CILi2EEESB_NSA_ILi1EEEEEENS1_32KernelTmaWarpSpecializedPingpongEEENS5_IJNSA_ILi64EEENSA_ILi256EEENSA_ILi32EEEEEENS_12float_e4m3_tENS5_IJlSC_lEEESK_SL_NS4_8TiledMMAINS4_8MMA_AtomIJNS4_4SM904GMMA31MMA_64x256x32_F32E4M3E4M3_SS_TNILNSP_7ScaleInE1ELSR_1EEEEEENS4_6LayoutINS5_IJSC_SC_SC_EEENS5_IJNSA_ILi0EEESW_SW_EEEEENS5_IJNS4_10UnderscoreESZ_SZ_EEEEENS4_23SM90_TMA_LOAD_MULTICASTENS4_14ComposedLayoutINS4_7SwizzleILi1ELi4ELi3EEENS4_18smem_ptr_flag_bitsILi8EEENSU_INS5_IJNSA_ILi8EEESI_EEENS5_IJSI_SC_EEEEEEEvNS4_8identityES12_S1C_vS1D_EENS_8epilogue10collective6detail29Sm90TmaWarpSpecializedAdapterINS1G_15DefaultEpilogueISK_SL_SL_NS1F_6thread17LinearCombinationISK_Li1EffLNS1K_9ScaleType4KindE0ELNS_15FloatRoundStyleE2ESK_EENS1_15EpilogueDefaultEEEEEvvEEEEvNT_6ParamsE:
	.zero		1664


//--------------------- SYMBOLS --------------------------

	.type		.nv.reservedSmem.offset0,@object
	.size		.nv.reservedSmem.offset0,0x4
